//
// Generated by NVIDIA NVVM Compiler
//
// Compiler Build ID: CL-36424714
// Cuda compilation tools, release 13.0, V13.0.88
// Based on NVVM 20.0.0
//

.version 9.0
.target sm_100
.address_size 64

	// .globl	_Z12matmul_basicPKiS0_Piiii

.visible .entry _Z12matmul_basicPKiS0_Piiii(
	.param .u64 .ptr .align 1 _Z12matmul_basicPKiS0_Piiii_param_0,
	.param .u64 .ptr .align 1 _Z12matmul_basicPKiS0_Piiii_param_1,
	.param .u64 .ptr .align 1 _Z12matmul_basicPKiS0_Piiii_param_2,
	.param .u32 _Z12matmul_basicPKiS0_Piiii_param_3,
	.param .u32 _Z12matmul_basicPKiS0_Piiii_param_4,
	.param .u32 _Z12matmul_basicPKiS0_Piiii_param_5
)
{
	.reg .pred 	%p<13>;
	.reg .b32 	%r<107>;
	.reg .b64 	%rd<53>;

	ld.param.u64 	%rd7, [_Z12matmul_basicPKiS0_Piiii_param_0];
	ld.param.u64 	%rd8, [_Z12matmul_basicPKiS0_Piiii_param_1];
	ld.param.u64 	%rd6, [_Z12matmul_basicPKiS0_Piiii_param_2];
	ld.param.u32 	%r32, [_Z12matmul_basicPKiS0_Piiii_param_3];
	ld.param.u32 	%r30, [_Z12matmul_basicPKiS0_Piiii_param_4];
	ld.param.u32 	%r31, [_Z12matmul_basicPKiS0_Piiii_param_5];
	cvta.to.global.u64 	%rd1, %rd8;
	cvta.to.global.u64 	%rd2, %rd7;
	mov.u32 	%r33, %ctaid.y;
	mov.u32 	%r34, %ntid.y;
	mov.u32 	%r35, %tid.y;
	mad.lo.s32 	%r1, %r33, %r34, %r35;
	mov.u32 	%r36, %ctaid.x;
	mov.u32 	%r37, %ntid.x;
	mov.u32 	%r38, %tid.x;
	mad.lo.s32 	%r2, %r36, %r37, %r38;
	setp.ge.s32 	%p1, %r1, %r32;
	setp.ge.s32 	%p2, %r2, %r30;
	or.pred  	%p3, %p1, %p2;
	@%p3 bra 	$L__BB0_14;
	setp.lt.s32 	%p4, %r31, 1;
	mov.b32 	%r106, 0;
	@%p4 bra 	$L__BB0_13;
	mul.lo.s32 	%r3, %r31, %r1;
	and.b32  	%r4, %r31, 7;
	setp.lt.u32 	%p5, %r31, 8;
	mov.b32 	%r101, 0;
	mov.u32 	%r106, %r101;
	@%p5 bra 	$L__BB0_5;
	and.b32  	%r101, %r31, 2147483640;
	neg.s32 	%r95, %r101;
	shl.b32 	%r7, %r30, 3;
	mul.wide.u32 	%rd9, %r3, 4;
	add.s64 	%rd10, %rd9, %rd2;
	add.s64 	%rd52, %rd10, 16;
	mov.b32 	%r106, 0;
	mul.wide.s32 	%rd13, %r30, 4;
	mov.u32 	%r94, %r2;
$L__BB0_4:
	.pragma "nounroll";
	ld.global.u32 	%r43, [%rd52+-16];
	mul.wide.s32 	%rd11, %r94, 4;
	add.s64 	%rd12, %rd1, %rd11;
	ld.global.u32 	%r44, [%rd12];
	mad.lo.s32 	%r45, %r44, %r43, %r106;
	ld.global.u32 	%r46, [%rd52+-12];
	add.s64 	%rd14, %rd12, %rd13;
	ld.global.u32 	%r47, [%rd14];
	mad.lo.s32 	%r48, %r47, %r46, %r45;
	ld.global.u32 	%r49, [%rd52+-8];
	add.s64 	%rd15, %rd14, %rd13;
	ld.global.u32 	%r50, [%rd15];
	mad.lo.s32 	%r51, %r50, %r49, %r48;
	ld.global.u32 	%r52, [%rd52+-4];
	add.s64 	%rd16, %rd15, %rd13;
	ld.global.u32 	%r53, [%rd16];
	mad.lo.s32 	%r54, %r53, %r52, %r51;
	ld.global.u32 	%r55, [%rd52];
	add.s64 	%rd17, %rd16, %rd13;
	ld.global.u32 	%r56, [%rd17];
	mad.lo.s32 	%r57, %r56, %r55, %r54;
	ld.global.u32 	%r58, [%rd52+4];
	add.s64 	%rd18, %rd17, %rd13;
	ld.global.u32 	%r59, [%rd18];
	mad.lo.s32 	%r60, %r59, %r58, %r57;
	ld.global.u32 	%r61, [%rd52+8];
	add.s64 	%rd19, %rd18, %rd13;
	ld.global.u32 	%r62, [%rd19];
	mad.lo.s32 	%r63, %r62, %r61, %r60;
	ld.global.u32 	%r64, [%rd52+12];
	add.s64 	%rd20, %rd19, %rd13;
	ld.global.u32 	%r65, [%rd20];
	mad.lo.s32 	%r106, %r65, %r64, %r63;
	add.s32 	%r95, %r95, 8;
	add.s32 	%r94, %r94, %r7;
	add.s64 	%rd52, %rd52, 32;
	setp.ne.s32 	%p6, %r95, 0;
	@%p6 bra 	$L__BB0_4;
$L__BB0_5:
	setp.eq.s32 	%p7, %r4, 0;
	@%p7 bra 	$L__BB0_13;
	and.b32  	%r17, %r31, 3;
	setp.lt.u32 	%p8, %r4, 4;
	@%p8 bra 	$L__BB0_8;
	add.s32 	%r67, %r101, %r3;
	mul.wide.u32 	%rd21, %r67, 4;
	add.s64 	%rd22, %rd2, %rd21;
	ld.global.u32 	%r68, [%rd22];
	mad.lo.s32 	%r69, %r101, %r30, %r2;
	mul.wide.s32 	%rd23, %r69, 4;
	add.s64 	%rd24, %rd1, %rd23;
	ld.global.u32 	%r70, [%rd24];
	mad.lo.s32 	%r71, %r70, %r68, %r106;
	cvt.u64.u32 	%rd25, %r3;
	cvt.u64.u32 	%rd26, %r101;
	add.s64 	%rd27, %rd26, %rd25;
	shl.b64 	%rd28, %rd27, 2;
	add.s64 	%rd29, %rd2, %rd28;
	ld.global.u32 	%r72, [%rd29+4];
	mul.wide.s32 	%rd30, %r30, 4;
	add.s64 	%rd31, %rd24, %rd30;
	ld.global.u32 	%r73, [%rd31];
	mad.lo.s32 	%r74, %r73, %r72, %r71;
	ld.global.u32 	%r75, [%rd29+8];
	add.s64 	%rd32, %rd31, %rd30;
	ld.global.u32 	%r76, [%rd32];
	mad.lo.s32 	%r77, %r76, %r75, %r74;
	ld.global.u32 	%r78, [%rd29+12];
	add.s64 	%rd33, %rd32, %rd30;
	ld.global.u32 	%r79, [%rd33];
	mad.lo.s32 	%r106, %r79, %r78, %r77;
	add.s32 	%r101, %r101, 4;
$L__BB0_8:
	setp.eq.s32 	%p9, %r17, 0;
	@%p9 bra 	$L__BB0_13;
	setp.eq.s32 	%p10, %r17, 1;
	@%p10 bra 	$L__BB0_11;
	add.s32 	%r81, %r101, %r3;
	mul.wide.u32 	%rd34, %r81, 4;
	add.s64 	%rd35, %rd2, %rd34;
	ld.global.u32 	%r82, [%rd35];
	mad.lo.s32 	%r83, %r101, %r30, %r2;
	mul.wide.s32 	%rd36, %r83, 4;
	add.s64 	%rd37, %rd1, %rd36;
	ld.global.u32 	%r84, [%rd37];
	mad.lo.s32 	%r85, %r84, %r82, %r106;
	cvt.u64.u32 	%rd38, %r3;
	cvt.u64.u32 	%rd39, %r101;
	add.s64 	%rd40, %rd39, %rd38;
	shl.b64 	%rd41, %rd40, 2;
	add.s64 	%rd42, %rd2, %rd41;
	ld.global.u32 	%r86, [%rd42+4];
	mul.wide.s32 	%rd43, %r30, 4;
	add.s64 	%rd44, %rd37, %rd43;
	ld.global.u32 	%r87, [%rd44];
	mad.lo.s32 	%r106, %r87, %r86, %r85;
	add.s32 	%r101, %r101, 2;
$L__BB0_11:
	and.b32  	%r88, %r31, 1;
	setp.eq.b32 	%p11, %r88, 1;
	not.pred 	%p12, %p11;
	@%p12 bra 	$L__BB0_13;
	add.s32 	%r89, %r101, %r3;
	mul.wide.u32 	%rd45, %r89, 4;
	add.s64 	%rd46, %rd2, %rd45;
	ld.global.u32 	%r90, [%rd46];
	mad.lo.s32 	%r91, %r101, %r30, %r2;
	mul.wide.s32 	%rd47, %r91, 4;
	add.s64 	%rd48, %rd1, %rd47;
	ld.global.u32 	%r92, [%rd48];
	mad.lo.s32 	%r106, %r92, %r90, %r106;
$L__BB0_13:
	mad.lo.s32 	%r93, %r30, %r1, %r2;
	cvta.to.global.u64 	%rd49, %rd6;
	mul.wide.s32 	%rd50, %r93, 4;
	add.s64 	%rd51, %rd49, %rd50;
	st.global.u32 	[%rd51], %r106;
$L__BB0_14:
	ret;

}
	// .globl	_Z14matmul_ptx_s32PKiS0_Piiii
.visible .entry _Z14matmul_ptx_s32PKiS0_Piiii(
	.param .u64 .ptr .align 1 _Z14matmul_ptx_s32PKiS0_Piiii_param_0,
	.param .u64 .ptr .align 1 _Z14matmul_ptx_s32PKiS0_Piiii_param_1,
	.param .u64 .ptr .align 1 _Z14matmul_ptx_s32PKiS0_Piiii_param_2,
	.param .u32 _Z14matmul_ptx_s32PKiS0_Piiii_param_3,
	.param .u32 _Z14matmul_ptx_s32PKiS0_Piiii_param_4,
	.param .u32 _Z14matmul_ptx_s32PKiS0_Piiii_param_5
)
{
	.reg .pred 	%p<13>;
	.reg .b32 	%r<107>;
	.reg .b64 	%rd<70>;

	ld.param.u64 	%rd10, [_Z14matmul_ptx_s32PKiS0_Piiii_param_0];
	ld.param.u64 	%rd11, [_Z14matmul_ptx_s32PKiS0_Piiii_param_1];
	ld.param.u64 	%rd9, [_Z14matmul_ptx_s32PKiS0_Piiii_param_2];
	ld.param.u32 	%r27, [_Z14matmul_ptx_s32PKiS0_Piiii_param_3];
	ld.param.u32 	%r25, [_Z14matmul_ptx_s32PKiS0_Piiii_param_4];
	ld.param.u32 	%r26, [_Z14matmul_ptx_s32PKiS0_Piiii_param_5];
	cvta.to.global.u64 	%rd1, %rd11;
	cvta.to.global.u64 	%rd2, %rd10;
	mov.u32 	%r28, %ctaid.y;
	mov.u32 	%r29, %ntid.y;
	mov.u32 	%r30, %tid.y;
	mad.lo.s32 	%r1, %r28, %r29, %r30;
	mov.u32 	%r31, %ctaid.x;
	mov.u32 	%r32, %ntid.x;
	mov.u32 	%r33, %tid.x;
	mad.lo.s32 	%r2, %r31, %r32, %r33;
	setp.ge.s32 	%p1, %r1, %r27;
	setp.ge.s32 	%p2, %r2, %r25;
	or.pred  	%p3, %p1, %p2;
	@%p3 bra 	$L__BB1_15;
	// begin inline asm
	.reg .s32 t1;
	mov.s32 t1, 0;
	// end inline asm
	setp.lt.s32 	%p4, %r26, 1;
	@%p4 bra 	$L__BB1_14;
	mul.lo.s32 	%r3, %r26, %r1;
	and.b32  	%r4, %r26, 15;
	setp.lt.u32 	%p5, %r26, 16;
	mov.b32 	%r103, 0;
	@%p5 bra 	$L__BB1_5;
	and.b32  	%r103, %r26, 2147483632;
	neg.s32 	%r101, %r103;
	shl.b32 	%r7, %r25, 4;
	mul.wide.u32 	%rd12, %r3, 4;
	add.s64 	%rd13, %rd12, %rd2;
	add.s64 	%rd68, %rd13, 32;
	mul.wide.s32 	%rd16, %r25, 4;
	mov.u32 	%r100, %r2;
$L__BB1_4:
	.pragma "nounroll";
	ld.global.u32 	%r35, [%rd68+-32];
	mul.wide.s32 	%rd14, %r100, 4;
	add.s64 	%rd15, %rd1, %rd14;
	ld.global.u32 	%r36, [%rd15];
	// begin inline asm
	mad.lo.s32 t1, %r35, %r36, t1;
	// end inline asm
	ld.global.u32 	%r37, [%rd68+-28];
	add.s64 	%rd17, %rd15, %rd16;
	ld.global.u32 	%r38, [%rd17];
	// begin inline asm
	mad.lo.s32 t1, %r37, %r38, t1;
	// end inline asm
	ld.global.u32 	%r39, [%rd68+-24];
	add.s64 	%rd18, %rd17, %rd16;
	ld.global.u32 	%r40, [%rd18];
	// begin inline asm
	mad.lo.s32 t1, %r39, %r40, t1;
	// end inline asm
	ld.global.u32 	%r41, [%rd68+-20];
	add.s64 	%rd19, %rd18, %rd16;
	ld.global.u32 	%r42, [%rd19];
	// begin inline asm
	mad.lo.s32 t1, %r41, %r42, t1;
	// end inline asm
	ld.global.u32 	%r43, [%rd68+-16];
	add.s64 	%rd20, %rd19, %rd16;
	ld.global.u32 	%r44, [%rd20];
	// begin inline asm
	mad.lo.s32 t1, %r43, %r44, t1;
	// end inline asm
	ld.global.u32 	%r45, [%rd68+-12];
	add.s64 	%rd21, %rd20, %rd16;
	ld.global.u32 	%r46, [%rd21];
	// begin inline asm
	mad.lo.s32 t1, %r45, %r46, t1;
	// end inline asm
	ld.global.u32 	%r47, [%rd68+-8];
	add.s64 	%rd22, %rd21, %rd16;
	ld.global.u32 	%r48, [%rd22];
	// begin inline asm
	mad.lo.s32 t1, %r47, %r48, t1;
	// end inline asm
	ld.global.u32 	%r49, [%rd68+-4];
	add.s64 	%rd23, %rd22, %rd16;
	ld.global.u32 	%r50, [%rd23];
	// begin inline asm
	mad.lo.s32 t1, %r49, %r50, t1;
	// end inline asm
	ld.global.u32 	%r51, [%rd68];
	add.s64 	%rd24, %rd23, %rd16;
	ld.global.u32 	%r52, [%rd24];
	// begin inline asm
	mad.lo.s32 t1, %r51, %r52, t1;
	// end inline asm
	ld.global.u32 	%r53, [%rd68+4];
	add.s64 	%rd25, %rd24, %rd16;
	ld.global.u32 	%r54, [%rd25];
	// begin inline asm
	mad.lo.s32 t1, %r53, %r54, t1;
	// end inline asm
	ld.global.u32 	%r55, [%rd68+8];
	add.s64 	%rd26, %rd25, %rd16;
	ld.global.u32 	%r56, [%rd26];
	// begin inline asm
	mad.lo.s32 t1, %r55, %r56, t1;
	// end inline asm
	ld.global.u32 	%r57, [%rd68+12];
	add.s64 	%rd27, %rd26, %rd16;
	ld.global.u32 	%r58, [%rd27];
	// begin inline asm
	mad.lo.s32 t1, %r57, %r58, t1;
	// end inline asm
	ld.global.u32 	%r59, [%rd68+16];
	add.s64 	%rd28, %rd27, %rd16;
	ld.global.u32 	%r60, [%rd28];
	// begin inline asm
	mad.lo.s32 t1, %r59, %r60, t1;
	// end inline asm
	ld.global.u32 	%r61, [%rd68+20];
	add.s64 	%rd29, %rd28, %rd16;
	ld.global.u32 	%r62, [%rd29];
	// begin inline asm
	mad.lo.s32 t1, %r61, %r62, t1;
	// end inline asm
	ld.global.u32 	%r63, [%rd68+24];
	add.s64 	%rd30, %rd29, %rd16;
	ld.global.u32 	%r64, [%rd30];
	// begin inline asm
	mad.lo.s32 t1, %r63, %r64, t1;
	// end inline asm
	ld.global.u32 	%r65, [%rd68+28];
	add.s64 	%rd31, %rd30, %rd16;
	ld.global.u32 	%r66, [%rd31];
	// begin inline asm
	mad.lo.s32 t1, %r65, %r66, t1;
	// end inline asm
	add.s32 	%r101, %r101, 16;
	add.s32 	%r100, %r100, %r7;
	add.s64 	%rd68, %rd68, 64;
	setp.ne.s32 	%p6, %r101, 0;
	@%p6 bra 	$L__BB1_4;
$L__BB1_5:
	setp.eq.s32 	%p7, %r4, 0;
	@%p7 bra 	$L__BB1_14;
	and.b32  	%r13, %r26, 7;
	setp.lt.u32 	%p8, %r4, 8;
	@%p8 bra 	$L__BB1_8;
	add.s32 	%r83, %r103, %r3;
	mul.wide.u32 	%rd32, %r83, 4;
	add.s64 	%rd33, %rd2, %rd32;
	ld.global.u32 	%r67, [%rd33];
	mad.lo.s32 	%r84, %r103, %r25, %r2;
	mul.wide.s32 	%rd34, %r84, 4;
	add.s64 	%rd35, %rd1, %rd34;
	ld.global.u32 	%r68, [%rd35];
	// begin inline asm
	mad.lo.s32 t1, %r67, %r68, t1;
	// end inline asm
	cvt.u64.u32 	%rd36, %r3;
	cvt.u64.u32 	%rd37, %r103;
	add.s64 	%rd38, %rd37, %rd36;
	shl.b64 	%rd39, %rd38, 2;
	add.s64 	%rd40, %rd2, %rd39;
	ld.global.u32 	%r69, [%rd40+4];
	mul.wide.s32 	%rd41, %r25, 4;
	add.s64 	%rd42, %rd35, %rd41;
	ld.global.u32 	%r70, [%rd42];
	// begin inline asm
	mad.lo.s32 t1, %r69, %r70, t1;
	// end inline asm
	ld.global.u32 	%r71, [%rd40+8];
	add.s64 	%rd43, %rd42, %rd41;
	ld.global.u32 	%r72, [%rd43];
	// begin inline asm
	mad.lo.s32 t1, %r71, %r72, t1;
	// end inline asm
	ld.global.u32 	%r73, [%rd40+12];
	add.s64 	%rd44, %rd43, %rd41;
	ld.global.u32 	%r74, [%rd44];
	// begin inline asm
	mad.lo.s32 t1, %r73, %r74, t1;
	// end inline asm
	ld.global.u32 	%r75, [%rd40+16];
	add.s64 	%rd45, %rd44, %rd41;
	ld.global.u32 	%r76, [%rd45];
	// begin inline asm
	mad.lo.s32 t1, %r75, %r76, t1;
	// end inline asm
	ld.global.u32 	%r77, [%rd40+20];
	add.s64 	%rd46, %rd45, %rd41;
	ld.global.u32 	%r78, [%rd46];
	// begin inline asm
	mad.lo.s32 t1, %r77, %r78, t1;
	// end inline asm
	ld.global.u32 	%r79, [%rd40+24];
	add.s64 	%rd47, %rd46, %rd41;
	ld.global.u32 	%r80, [%rd47];
	// begin inline asm
	mad.lo.s32 t1, %r79, %r80, t1;
	// end inline asm
	ld.global.u32 	%r81, [%rd40+28];
	add.s64 	%rd48, %rd47, %rd41;
	ld.global.u32 	%r82, [%rd48];
	// begin inline asm
	mad.lo.s32 t1, %r81, %r82, t1;
	// end inline asm
	add.s32 	%r103, %r103, 8;
$L__BB1_8:
	setp.eq.s32 	%p9, %r13, 0;
	@%p9 bra 	$L__BB1_14;
	and.b32  	%r16, %r26, 3;
	setp.lt.u32 	%p10, %r13, 4;
	@%p10 bra 	$L__BB1_11;
	add.s32 	%r93, %r103, %r3;
	mul.wide.u32 	%rd49, %r93, 4;
	add.s64 	%rd50, %rd2, %rd49;
	ld.global.u32 	%r85, [%rd50];
	mad.lo.s32 	%r94, %r103, %r25, %r2;
	mul.wide.s32 	%rd51, %r94, 4;
	add.s64 	%rd52, %rd1, %rd51;
	ld.global.u32 	%r86, [%rd52];
	// begin inline asm
	mad.lo.s32 t1, %r85, %r86, t1;
	// end inline asm
	cvt.u64.u32 	%rd53, %r3;
	cvt.u64.u32 	%rd54, %r103;
	add.s64 	%rd55, %rd54, %rd53;
	shl.b64 	%rd56, %rd55, 2;
	add.s64 	%rd57, %rd2, %rd56;
	ld.global.u32 	%r87, [%rd57+4];
	mul.wide.s32 	%rd58, %r25, 4;
	add.s64 	%rd59, %rd52, %rd58;
	ld.global.u32 	%r88, [%rd59];
	// begin inline asm
	mad.lo.s32 t1, %r87, %r88, t1;
	// end inline asm
	ld.global.u32 	%r89, [%rd57+8];
	add.s64 	%rd60, %rd59, %rd58;
	ld.global.u32 	%r90, [%rd60];
	// begin inline asm
	mad.lo.s32 t1, %r89, %r90, t1;
	// end inline asm
	ld.global.u32 	%r91, [%rd57+12];
	add.s64 	%rd61, %rd60, %rd58;
	ld.global.u32 	%r92, [%rd61];
	// begin inline asm
	mad.lo.s32 t1, %r91, %r92, t1;
	// end inline asm
	add.s32 	%r103, %r103, 4;
$L__BB1_11:
	setp.eq.s32 	%p11, %r16, 0;
	@%p11 bra 	$L__BB1_14;
	mad.lo.s32 	%r106, %r103, %r25, %r2;
	add.s32 	%r95, %r103, %r3;
	mul.wide.u32 	%rd62, %r95, 4;
	add.s64 	%rd69, %rd2, %rd62;
	neg.s32 	%r105, %r16;
$L__BB1_13:
	.pragma "nounroll";
	ld.global.u32 	%r96, [%rd69];
	mul.wide.s32 	%rd63, %r106, 4;
	add.s64 	%rd64, %rd1, %rd63;
	ld.global.u32 	%r97, [%rd64];
	// begin inline asm
	mad.lo.s32 t1, %r96, %r97, t1;
	// end inline asm
	add.s32 	%r106, %r106, %r25;
	add.s64 	%rd69, %rd69, 4;
	add.s32 	%r105, %r105, 1;
	setp.ne.s32 	%p12, %r105, 0;
	@%p12 bra 	$L__BB1_13;
$L__BB1_14:
	mad.lo.s32 	%r99, %r25, %r1, %r2;
	cvta.to.global.u64 	%rd65, %rd9;
	mul.wide.s32 	%rd66, %r99, 4;
	add.s64 	%rd67, %rd65, %rd66;
	// begin inline asm
	mov.s32 %r98, t1;
	// end inline asm
	st.global.u32 	[%rd67], %r98;
$L__BB1_15:
	ret;

}


// ===== COMPILED SASS (sm_100) =====

	.target	sm_100

	.elftype	@"ET_EXEC"


//--------------------- .note.nv.tkinfo           --------------------------
	.section	.note.nv.tkinfo,"",@"SHT_NOTE"
	.sectionflags	@"SHF_NOTE_NV_TKINFO"
	.tkinfo
        /*0018*/ 	.word	0x00000002
        /*0030*/ 	.string	""
        /*0030*/ 	.string	"ptxas"
        /*0030*/ 	.string	"Cuda compilation tools, release 13.0, V13.0.88"
        /*0030*/ 	.string	"Build cuda_13.0.r13.0/compiler.36424714_0"
        /*0030*/ 	.string	"-arch sm_100 -m 64 "



//--------------------- .note.nv.cuinfo           --------------------------
	.section	.note.nv.cuinfo,"",@"SHT_NOTE"
	.sectionflags	@"SHF_NOTE_NV_CUINFO"
        /*0018*/ 	.short	0x0002
        /*001a*/ 	.short	0x0064
        /*001c*/ 	.short	0x0082
	.zero		2


//--------------------- .nv.info                  --------------------------
	.section	.nv.info,"",@"SHT_CUDA_INFO"
	.align	4


	//----- nvinfo : EIATTR_REGCOUNT
	.align		4
        /*0000*/ 	.byte	0x04, 0x2f
        /*0002*/ 	.short	(.L_1 - .L_0)
	.align		4
.L_0:
        /*0004*/ 	.word	index@(_Z12matmul_basicPKiS0_Piiii)
        /*0008*/ 	.word	0x00000020


	//----- nvinfo : EIATTR_FRAME_SIZE
	.align		4
.L_1:
        /*000c*/ 	.byte	0x04, 0x11
        /*000e*/ 	.short	(.L_3 - .L_2)
	.align		4
.L_2:
        /*0010*/ 	.word	index@(_Z12matmul_basicPKiS0_Piiii)
        /*0014*/ 	.word	0x00000000


	//----- nvinfo : EIATTR_REGCOUNT
	.align		4
.L_3:
        /*0018*/ 	.byte	0x04, 0x2f
        /*001a*/ 	.short	(.L_5 - .L_4)
	.align		4
.L_4:
        /*001c*/ 	.word	index@(_Z14matmul_ptx_s32PKiS0_Piiii)
        /*0020*/ 	.word	0x00000020


	//----- nvinfo : EIATTR_FRAME_SIZE
	.align		4
.L_5:
        /*0024*/ 	.byte	0x04, 0x11
        /*0026*/ 	.short	(.L_7 - .L_6)
	.align		4
.L_6:
        /*0028*/ 	.word	index@(_Z14matmul_ptx_s32PKiS0_Piiii)
        /*002c*/ 	.word	0x00000000


	//----- nvinfo : EIATTR_MIN_STACK_SIZE
	.align		4
.L_7:
        /*0030*/ 	.byte	0x04, 0x12
        /*0032*/ 	.short	(.L_9 - .L_8)
	.align		4
.L_8:
        /*0034*/ 	.word	index@(_Z14matmul_ptx_s32PKiS0_Piiii)
        /*0038*/ 	.word	0x00000000


	//----- nvinfo : EIATTR_MIN_STACK_SIZE
	.align		4
.L_9:
        /*003c*/ 	.byte	0x04, 0x12
        /*003e*/ 	.short	(.L_11 - .L_10)
	.align		4
.L_10:
        /*0040*/ 	.word	index@(_Z12matmul_basicPKiS0_Piiii)
        /*0044*/ 	.word	0x00000000
.L_11:


//--------------------- .nv.compat                --------------------------
	.section	.nv.compat,"",@"SHT_CUDA_COMPAT_INFO"
	.align	4
        /*0000*/ 	.byte	0x02, 0x09, 0x00, 0x00, 0x02, 0x02, 0x01, 0x00, 0x02, 0x05, 0x05, 0x00, 0x03, 0x07, 0x01, 0x01
        /*0010*/ 	.byte	0x02, 0x03, 0x00, 0x00, 0x02, 0x06, 0x01, 0x00, 0x04, 0x0b, 0x08, 0x00, 0x09, 0x00, 0x00, 0x00
        /*0020*/ 	.byte	0x00, 0x00, 0x00, 0x00


//--------------------- .nv.info._Z14matmul_ptx_s32PKiS0_Piiii --------------------------
	.section	.nv.info._Z14matmul_ptx_s32PKiS0_Piiii,"",@"SHT_CUDA_INFO"
	.sectionflags	@""
	.align	4


	//----- nvinfo : EIATTR_CUDA_API_VERSION
	.align		4
        /*0000*/ 	.byte	0x04, 0x37
        /*0002*/ 	.short	(.L_13 - .L_12)
.L_12:
        /*0004*/ 	.word	0x00000082


	//----- nvinfo : EIATTR_KPARAM_INFO
	.align		4
.L_13:
        /*0008*/ 	.byte	0x04, 0x17
        /*000a*/ 	.short	(.L_15 - .L_14)
.L_14:
        /*000c*/ 	.word	0x00000000
        /*0010*/ 	.short	0x0005
        /*0012*/ 	.short	0x0020
        /*0014*/ 	.byte	0x00, 0xf0, 0x11, 0x00


	//----- nvinfo : EIATTR_KPARAM_INFO
	.align		4
.L_15:
        /*0018*/ 	.byte	0x04, 0x17
        /*001a*/ 	.short	(.L_17 - .L_16)
.L_16:
        /*001c*/ 	.word	0x00000000
        /*0020*/ 	.short	0x0004
        /*0022*/ 	.short	0x001c
        /*0024*/ 	.byte	0x00, 0xf0, 0x11, 0x00


	//----- nvinfo : EIATTR_KPARAM_INFO
	.align		4
.L_17:
        /*0028*/ 	.byte	0x04, 0x17
        /*002a*/ 	.short	(.L_19 - .L_18)
.L_18:
        /*002c*/ 	.word	0x00000000
        /*0030*/ 	.short	0x0003
        /*0032*/ 	.short	0x0018
        /*0034*/ 	.byte	0x00, 0xf0, 0x11, 0x00


	//----- nvinfo : EIATTR_KPARAM_INFO
	.align		4
.L_19:
        /*0038*/ 	.byte	0x04, 0x17
        /*003a*/ 	.short	(.L_21 - .L_20)
.L_20:
        /*003c*/ 	.word	0x00000000
        /*0040*/ 	.short	0x0002
        /*0042*/ 	.short	0x0010
        /*0044*/ 	.byte	0x00, 0xf5, 0x21, 0x00


	//----- nvinfo : EIATTR_KPARAM_INFO
	.align		4
.L_21:
        /*0048*/ 	.byte	0x04, 0x17
        /*004a*/ 	.short	(.L_23 - .L_22)
.L_22:
        /*004c*/ 	.word	0x00000000
        /*0050*/ 	.short	0x0001
        /*0052*/ 	.short	0x0008
        /*0054*/ 	.byte	0x00, 0xf5, 0x21, 0x00


	//----- nvinfo : EIATTR_KPARAM_INFO
	.align		4
.L_23:
        /*0058*/ 	.byte	0x04, 0x17
        /*005a*/ 	.short	(.L_25 - .L_24)
.L_24:
        /*005c*/ 	.word	0x00000000
        /*0060*/ 	.short	0x0000
        /*0062*/ 	.short	0x0000
        /*0064*/ 	.byte	0x00, 0xf5, 0x21, 0x00


	//----- nvinfo : EIATTR_SPARSE_MMA_MASK
	.align		4
.L_25:
        /*0068*/ 	.byte	0x03, 0x50
        /*006a*/ 	.short	0x0000


	//----- nvinfo : EIATTR_MAXREG_COUNT
	.align		4
        /*006c*/ 	.byte	0x03, 0x1b
        /*006e*/ 	.short	0x00ff


	//----- nvinfo : EIATTR_MERCURY_ISA_VERSION
	.align		4
        /*0070*/ 	.byte	0x03, 0x5f
        /*0072*/ 	.short	0x0101


	//----- nvinfo : EIATTR_VRC_CTA_INIT_COUNT
	.align		4
        /*0074*/ 	.byte	0x02, 0x4a
	.zero		1
	.zero		1


	//----- nvinfo : EIATTR_EXIT_INSTR_OFFSETS
	.align		4
        /*0078*/ 	.byte	0x04, 0x1c
        /*007a*/ 	.short	(.L_27 - .L_26)


	//   ....[0]....
.L_26:
        /*007c*/ 	.word	0x000000c0


	//   ....[1]....
        /*0080*/ 	.word	0x00000d00


	//----- nvinfo : EIATTR_CBANK_PARAM_SIZE
	.align		4
.L_27:
        /*0084*/ 	.byte	0x03, 0x19
        /*0086*/ 	.short	0x0024


	//----- nvinfo : EIATTR_PARAM_CBANK
	.align		4
        /*0088*/ 	.byte	0x04, 0x0a
        /*008a*/ 	.short	(.L_29 - .L_28)
	.align		4
.L_28:
        /*008c*/ 	.word	index@(.nv.constant0._Z14matmul_ptx_s32PKiS0_Piiii)
        /*0090*/ 	.short	0x0380
        /*0092*/ 	.short	0x0024


	//----- nvinfo : EIATTR_SW_WAR
	.align		4
.L_29:
        /*0094*/ 	.byte	0x04, 0x36
        /*0096*/ 	.short	(.L_31 - .L_30)
.L_30:
        /*0098*/ 	.word	0x00000008
.L_31:


//--------------------- .nv.info._Z12matmul_basicPKiS0_Piiii --------------------------
	.section	.nv.info._Z12matmul_basicPKiS0_Piiii,"",@"SHT_CUDA_INFO"
	.sectionflags	@""
	.align	4


	//----- nvinfo : EIATTR_CUDA_API_VERSION
	.align		4
        /*0000*/ 	.byte	0x04, 0x37
        /*0002*/ 	.short	(.L_33 - .L_32)
.L_32:
        /*0004*/ 	.word	0x00000082


	//----- nvinfo : EIATTR_KPARAM_INFO
	.align		4
.L_33:
        /*0008*/ 	.byte	0x04, 0x17
        /*000a*/ 	.short	(.L_35 - .L_34)
.L_34:
        /*000c*/ 	.word	0x00000000
        /*0010*/ 	.short	0x0005
        /*0012*/ 	.short	0x0020
        /*0014*/ 	.byte	0x00, 0xf0, 0x11, 0x00


	//----- nvinfo : EIATTR_KPARAM_INFO
	.align		4
.L_35:
        /*0018*/ 	.byte	0x04, 0x17
        /*001a*/ 	.short	(.L_37 - .L_36)
.L_36:
        /*001c*/ 	.word	0x00000000
        /*0020*/ 	.short	0x0004
        /*0022*/ 	.short	0x001c
        /*0024*/ 	.byte	0x00, 0xf0, 0x11, 0x00


	//----- nvinfo : EIATTR_KPARAM_INFO
	.align		4
.L_37:
        /*0028*/ 	.byte	0x04, 0x17
        /*002a*/ 	.short	(.L_39 - .L_38)
.L_38:
        /*002c*/ 	.word	0x00000000
        /*0030*/ 	.short	0x0003
        /*0032*/ 	.short	0x0018
        /*0034*/ 	.byte	0x00, 0xf0, 0x11, 0x00


	//----- nvinfo : EIATTR_KPARAM_INFO
	.align		4
.L_39:
        /*0038*/ 	.byte	0x04, 0x17
        /*003a*/ 	.short	(.L_41 - .L_40)
.L_40:
        /*003c*/ 	.word	0x00000000
        /*0040*/ 	.short	0x0002
        /*0042*/ 	.short	0x0010
        /*0044*/ 	.byte	0x00, 0xf5, 0x21, 0x00


	//----- nvinfo : EIATTR_KPARAM_INFO
	.align		4
.L_41:
        /*0048*/ 	.byte	0x04, 0x17
        /*004a*/ 	.short	(.L_43 - .L_42)
.L_42:
        /*004c*/ 	.word	0x00000000
        /*0050*/ 	.short	0x0001
        /*0052*/ 	.short	0x0008
        /*0054*/ 	.byte	0x00, 0xf5, 0x21, 0x00


	//----- nvinfo : EIATTR_KPARAM_INFO
	.align		4
.L_43:
        /*0058*/ 	.byte	0x04, 0x17
        /*005a*/ 	.short	(.L_45 - .L_44)
.L_44:
        /*005c*/ 	.word	0x00000000
        /*0060*/ 	.short	0x0000
        /*0062*/ 	.short	0x0000
        /*0064*/ 	.byte	0x00, 0xf5, 0x21, 0x00


	//----- nvinfo : EIATTR_SPARSE_MMA_MASK
	.align		4
.L_45:
        /*0068*/ 	.byte	0x03, 0x50
        /*006a*/ 	.short	0x0000


	//----- nvinfo : EIATTR_MAXREG_COUNT
	.align		4
        /*006c*/ 	.byte	0x03, 0x1b
        /*006e*/ 	.short	0x00ff


	//----- nvinfo : EIATTR_MERCURY_ISA_VERSION
	.align		4
        /*0070*/ 	.byte	0x03, 0x5f
        /*0072*/ 	.short	0x0101


	//----- nvinfo : EIATTR_VRC_CTA_INIT_COUNT
	.align		4
        /*0074*/ 	.byte	0x02, 0x4a
	.zero		1
	.zero		1


	//----- nvinfo : EIATTR_EXIT_INSTR_OFFSETS
	.align		4
        /*0078*/ 	.byte	0x04, 0x1c
        /*007a*/ 	.short	(.L_47 - .L_46)


	//   ....[0]....
.L_46:
        /*007c*/ 	.word	0x000000c0


	//   ....[1]....
        /*0080*/ 	.word	0x000008d0


	//----- nvinfo : EIATTR_CBANK_PARAM_SIZE
	.align		4
.L_47:
        /*0084*/ 	.byte	0x03, 0x19
        /*0086*/ 	.short	0x0024


	//----- nvinfo : EIATTR_PARAM_CBANK
	.align		4
        /*0088*/ 	.byte	0x04, 0x0a
        /*008a*/ 	.short	(.L_49 - .L_48)
	.align		4
.L_48:
        /*008c*/ 	.word	index@(.nv.constant0._Z12matmul_basicPKiS0_Piiii)
        /*0090*/ 	.short	0x0380
        /*0092*/ 	.short	0x0024


	//----- nvinfo : EIATTR_SW_WAR
	.align		4
.L_49:
        /*0094*/ 	.byte	0x04, 0x36
        /*0096*/ 	.short	(.L_51 - .L_50)
.L_50:
        /*0098*/ 	.word	0x00000008
.L_51:


//--------------------- .nv.callgraph             --------------------------
	.section	.nv.callgraph,"",@"SHT_CUDA_CALLGRAPH"
	.align	4
	.sectionentsize	8
	.align		4
        /*0000*/ 	.word	0x00000000
	.align		4
        /*0004*/ 	.word	0xffffffff
	.align		4
        /*0008*/ 	.word	0x00000000
	.align		4
        /*000c*/ 	.word	0xfffffffe
	.align		4
        /*0010*/ 	.word	0x00000000
	.align		4
        /*0014*/ 	.word	0xfffffffd
	.align		4
        /*0018*/ 	.word	0x00000000
	.align		4
        /*001c*/ 	.word	0xfffffffc


//--------------------- .text._Z14matmul_ptx_s32PKiS0_Piiii --------------------------
	.section	.text._Z14matmul_ptx_s32PKiS0_Piiii,"ax",@progbits
	.align	128
        .global         _Z14matmul_ptx_s32PKiS0_Piiii
        .type           _Z14matmul_ptx_s32PKiS0_Piiii,@function
        .size           _Z14matmul_ptx_s32PKiS0_Piiii,(.L_x_12 - _Z14matmul_ptx_s32PKiS0_Piiii)
        .other          _Z14matmul_ptx_s32PKiS0_Piiii,@"STO_CUDA_ENTRY STV_DEFAULT"
_Z14matmul_ptx_s32PKiS0_Piiii:
.text._Z14matmul_ptx_s32PKiS0_Piiii:
[----:B------:R-:W-:Y:S01]  /*0000*/  LDC R1, c[0x0][0x37c] ;  /* 0x0000df00ff017b82 */ /* 0x000fe20000000800 */
[----:B------:R-:W0:Y:S07]  /*0010*/  S2R R7, SR_TID.X ;  /* 0x0000000000077919 */ /* 0x000e2e0000002100 */
[----:B------:R-:W1:Y:S01]  /*0020*/  LDC R3, c[0x0][0x364] ;  /* 0x0000d900ff037b82 */ /* 0x000e620000000800 */
[----:B------:R-:W1:Y:S07]  /*0030*/  S2R R2, SR_TID.Y ;  /* 0x0000000000027919 */ /* 0x000e6e0000002200 */
[----:B------:R-:W0:Y:S08]  /*0040*/  S2UR UR5, SR_CTAID.X ;  /* 0x00000000000579c3 */ /* 0x000e300000002500 */
[----:B------:R-:W0:Y:S08]  /*0050*/  LDC R0, c[0x0][0x360] ;  /* 0x0000d800ff007b82 */ /* 0x000e300000000800 */
[----:B------:R-:W1:Y:S08]  /*0060*/  S2UR UR4, SR_CTAID.Y ;  /* 0x00000000000479c3 */ /* 0x000e700000002600 */
[----:B------:R-:W2:Y:S01]  /*0070*/  LDC.64 R4, c[0x0][0x398] ;  /* 0x0000e600ff047b82 */ /* 0x000ea20000000a00 */
[----:B0-----:R-:W-:-:S02]  /*0080*/  IMAD R0, R0, UR5, R7 ;  /* 0x0000000500007c24 */ /* 0x001fc4000f8e0207 */
[----:B-1----:R-:W-:-:S03]  /*0090*/  IMAD R3, R3, UR4, R2 ;  /* 0x0000000403037c24 */ /* 0x002fc6000f8e0202 */
[----:B--2---:R-:W-:-:S04]  /*00a0*/  ISETP.GE.AND P0, PT, R0, R5, PT ;  /* 0x000000050000720c */ /* 0x004fc80003f06270 */
[----:B------:R-:W-:-:S13]  /*00b0*/  ISETP.GE.OR P0, PT, R3, R4, P0 ;  /* 0x000000040300720c */ /* 0x000fda0000706670 */
[----:B------:R-:W-:Y:S05]  /*00c0*/  @P0 EXIT ;  /* 0x000000000000094d */ /* 0x000fea0003800000 */
[----:B------:R-:W0:Y:S01]  /*00d0*/  LDCU UR5, c[0x0][0x3a0] ;  /* 0x00007400ff0577ac */ /* 0x000e220008000800 */
[----:B------:R-:W-:Y:S01]  /*00e0*/  HFMA2 R18, -RZ, RZ, 0, 0 ;  /* 0x00000000ff127431 */ /* 0x000fe200000001ff */
[----:B------:R-:W1:Y:S01]  /*00f0*/  LDCU.64 UR8, c[0x0][0x358] ;  /* 0x00006b00ff0877ac */ /* 0x000e620008000a00 */
[----:B0-----:R-:W-:-:S09]  /*0100*/  UISETP.GE.AND UP0, UPT, UR5, 0x1, UPT ;  /* 0x000000010500788c */ /* 0x001fd2000bf06270 */
[----:B-1----:R-:W-:Y:S05]  /*0110*/  BRA.U !UP0, `(.L_x_0) ;  /* 0x0000000908e87547 */ /* 0x002fea000b800000 */
[----:B------:R-:W-:Y:S02]  /*0120*/  UISETP.GE.U32.AND UP1, UPT, UR5, 0x10, UPT ;  /* 0x000000100500788c */ /* 0x000fe4000bf26070 */
[----:B------:R-:W-:Y:S01]  /*0130*/  IMAD R4, R3, UR5, RZ ;  /* 0x0000000503047c24 */ /* 0x000fe2000f8e02ff */
[----:B------:R-:W-:Y:S01]  /*0140*/  ULOP3.LUT UR6, UR5, 0xf, URZ, 0xc0, !UPT ;  /* 0x0000000f05067892 */ /* 0x000fe2000f8ec0ff */
[----:B------:R-:W-:-:S03]  /*0150*/  UMOV UR4, URZ ;  /* 0x000000ff00047c82 */ /* 0x000fc60008000000 */
[----:B------:R-:W-:Y:S02]  /*0160*/  UISETP.NE.AND UP0, UPT, UR6, URZ, UPT ;  /* 0x000000ff0600728c */ /* 0x000fe4000bf05270 */
[----:B------:R-:W-:Y:S09]  /*0170*/  BRA.U !UP1, `(.L_x_1) ;  /* 0x00000005093c7547 */ /* 0x000ff2000b800000 */
[----:B------:R-:W0:Y:S01]  /*0180*/  LDC.64 R6, c[0x0][0x380] ;  /* 0x0000e000ff067b82 */ /* 0x000e220000000a00 */
[----:B------:R-:W-:Y:S01]  /*0190*/  ULOP3.LUT UR4, UR5, 0x7ffffff0, URZ, 0xc0, !UPT ;  /* 0x7ffffff005047892 */ /* 0x000fe2000f8ec0ff */
[----:B------:R-:W-:-:S03]  /*01a0*/  MOV R2, R0 ;  /* 0x0000000000027202 */ /* 0x000fc60000000f00 */
[----:B------:R-:W-:Y:S01]  /*01b0*/  UIADD3 UR7, UPT, UPT, -UR4, URZ, URZ ;  /* 0x000000ff04077290 */ /* 0x000fe2000fffe1ff */
[----:B0-----:R-:W-:-:S03]  /*01c0*/  IMAD.WIDE.U32 R6, R4, 0x4, R6 ;  /* 0x0000000404067825 */ /* 0x001fc600078e0006 */
[----:B------:R-:W-:-:S04]  /*01d0*/  IADD3 R9, P0, PT, R6, 0x20, RZ ;  /* 0x0000002006097810 */ /* 0x000fc80007f1e0ff */
[----:B------:R-:W-:-:S09]  /*01e0*/  IADD3.X R13, PT, PT, RZ, R7, RZ, P0, !PT ;  /* 0x00000007ff0d7210 */ /* 0x000fd200007fe4ff */
.L_x_2:
[----:B------:R-:W0:Y:S01]  /*01f0*/  LDC.64 R22, c[0x0][0x388] ;  /* 0x0000e200ff167b82 */ /* 0x000e220000000a00 */
[----:B------:R-:W-:-:S05]  /*0200*/  MOV R12, R9 ;  /* 0x00000009000c7202 */ /* 0x000fca0000000f00 */
[----:B------:R-:W2:Y:S04]  /*0210*/  LDG.E R28, desc[UR8][R12.64+-0x20] ;  /* 0xffffe0080c1c7981 */ /* 0x000ea8000c1e1900 */
[----:B------:R-:W3:Y:S04]  /*0220*/  LDG.E R6, desc[UR8][R12.64+-0x1c] ;  /* 0xffffe4080c067981 */ /* 0x000ee8000c1e1900 */
[----:B------:R-:W4:Y:S04]  /*0230*/  LDG.E R9, desc[UR8][R12.64+-0x18] ;  /* 0xffffe8080c097981 */ /* 0x000f28000c1e1900 */
[----:B------:R-:W5:Y:S04]  /*0240*/  LDG.E R10, desc[UR8][R12.64+-0x14] ;  /* 0xffffec080c0a7981 */ /* 0x000f68000c1e1900 */
[----:B------:R-:W5:Y:S01]  /*0250*/  LDG.E R21, desc[UR8][R12.64+-0x10] ;  /* 0xfffff0080c157981 */ /* 0x000f62000c1e1900 */
[----:B0-----:R-:W-:-:S03]  /*0260*/  IMAD.WIDE R22, R2, 0x4, R22 ;  /* 0x0000000402167825 */ /* 0x001fc600078e0216 */
[----:B------:R-:W5:Y:S01]  /*0270*/  LDG.E R29, desc[UR8][R12.64] ;  /* 0x000000080c1d7981 */ /* 0x000f62000c1e1900 */
[----:B------:R-:W-:-:S03]  /*0280*/  IMAD.WIDE R24, R5, 0x4, R22 ;  /* 0x0000000405187825 */ /* 0x000fc600078e0216 */
[----:B------:R0:W2:Y:S04]  /*0290*/  LDG.E R19, desc[UR8][R22.64] ;  /* 0x0000000816137981 */ /* 0x0000a8000c1e1900 */
[----:B------:R-:W3:Y:S01]  /*02a0*/  LDG.E R7, desc[UR8][R24.64] ;  /* 0x0000000818077981 */ /* 0x000ee2000c1e1900 */
[----:B------:R-:W-:-:S05]  /*02b0*/  IMAD.WIDE R26, R5, 0x4, R24 ;  /* 0x00000004051a7825 */ /* 0x000fca00078e0218 */
[----:B------:R-:W4:Y:S01]  /*02c0*/  LDG.E R8, desc[UR8][R26.64] ;  /* 0x000000081a087981 */ /* 0x000f22000c1e1900 */
[----:B------:R-:W-:-:S03]  /*02d0*/  IMAD.WIDE R16, R5, 0x4, R26 ;  /* 0x0000000405107825 */ /* 0x000fc600078e021a */
[----:B------:R-:W5:Y:S01]  /*02e0*/  LDG.E R24, desc[UR8][R12.64+-0xc] ;  /* 0xfffff4080c187981 */ /* 0x000f62000c1e1900 */
[----:B------:R-:W-:-:S03]  /*02f0*/  IMAD.WIDE R14, R5, 0x4, R16 ;  /* 0x00000004050e7825 */ /* 0x000fc600078e0210 */
[----:B------:R-:W5:Y:S04]  /*0300*/  LDG.E R11, desc[UR8][R16.64] ;  /* 0x00000008100b7981 */ /* 0x000f68000c1e1900 */
[----:B------:R-:W5:Y:S01]  /*0310*/  LDG.E R20, desc[UR8][R14.64] ;  /* 0x000000080e147981 */ /* 0x000f62000c1e1900 */
[----:B0-----:R-:W-:-:S03]  /*0320*/  IMAD.WIDE R22, R5, 0x4, R14 ;  /* 0x0000000405167825 */ /* 0x001fc600078e020e */
[----:B------:R-:W5:Y:S04]  /*0330*/  LDG.E R26, desc[UR8][R12.64+-0x8] ;  /* 0xfffff8080c1a7981 */ /* 0x000f68000c1e1900 */
[----:B------:R0:W5:Y:S02]  /*0340*/  LDG.E R25, desc[UR8][R22.64] ;  /* 0x0000000816197981 */ /* 0x000164000c1e1900 */
[----:B0-----:R-:W-:-:S05]  /*0350*/  IMAD.WIDE R22, R5, 0x4, R22 ;  /* 0x0000000405167825 */ /* 0x001fca00078e0216 */
[----:B------:R-:W5:Y:S01]  /*0360*/  LDG.E R27, desc[UR8][R22.64] ;  /* 0x00000008161b7981 */ /* 0x000f62000c1e1900 */
[----:B------:R-:W-:-:S04]  /*0370*/  IMAD.WIDE R14, R5, 0x4, R22 ;  /* 0x00000004050e7825 */ /* 0x000fc800078e0216 */
[----:B------:R-:W-:Y:S02]  /*0380*/  IMAD.WIDE R16, R5, 0x4, R14 ;  /* 0x0000000405107825 */ /* 0x000fe400078e020e */
[----:B------:R-:W5:Y:S04]  /*0390*/  LDG.E R14, desc[UR8][R14.64] ;  /* 0x000000080e0e7981 */ /* 0x000f68000c1e1900 */
[----:B------:R-:W5:Y:S04]  /*03a0*/  LDG.E R23, desc[UR8][R12.64+-0x4] ;  /* 0xfffffc080c177981 */ /* 0x000f68000c1e1900 */
[----:B------:R-:W5:Y:S01]  /*03b0*/  LDG.E R22, desc[UR8][R12.64+0x4] ;  /* 0x000004080c167981 */ /* 0x000f62000c1e1900 */
[----:B--2---:R-:W-:-:S02]  /*03c0*/  IMAD R28, R28, R19, R18 ;  /* 0x000000131c1c7224 */ /* 0x004fc400078e0212 */
[C---:B------:R-:W-:Y:S02]  /*03d0*/  IMAD.WIDE R18, R5.reuse, 0x4, R16 ;  /* 0x0000000405127825 */ /* 0x040fe400078e0210 */
[----:B------:R-:W2:Y:S02]  /*03e0*/  LDG.E R16, desc[UR8][R16.64] ;  /* 0x0000000810107981 */ /* 0x000ea4000c1e1900 */
[----:B---3--:R-:W-:Y:S02]  /*03f0*/  IMAD R28, R6, R7, R28 ;  /* 0x00000007061c7224 */ /* 0x008fe400078e021c */
[----:B------:R-:W-:Y:S02]  /*0400*/  IMAD.WIDE R6, R5, 0x4, R18 ;  /* 0x0000000405067825 */ /* 0x000fe400078e0212 */
[----:B------:R0:W3:Y:S02]  /*0410*/  LDG.E R18, desc[UR8][R18.64] ;  /* 0x0000000812127981 */ /* 0x0000e4000c1e1900 */
[----:B----4-:R-:W-:-:S02]  /*0420*/  IMAD R28, R9, R8, R28 ;  /* 0x00000008091c7224 */ /* 0x010fc400078e021c */
[C---:B------:R-:W-:Y:S01]  /*0430*/  IMAD.WIDE R8, R5.reuse, 0x4, R6 ;  /* 0x0000000405087825 */ /* 0x040fe200078e0206 */
[----:B------:R-:W4:Y:S03]  /*0440*/  LDG.E R17, desc[UR8][R12.64+0x8] ;  /* 0x000008080c117981 */ /* 0x000f26000c1e1900 */
[----:B-----5:R-:W-:Y:S01]  /*0450*/  IMAD R28, R10, R11, R28 ;  /* 0x0000000b0a1c7224 */ /* 0x020fe200078e021c */
[----:B------:R-:W4:Y:S01]  /*0460*/  LDG.E R6, desc[UR8][R6.64] ;  /* 0x0000000806067981 */ /* 0x000f22000c1e1900 */
[----:B------:R-:W-:-:S03]  /*0470*/  IMAD.WIDE R10, R5, 0x4, R8 ;  /* 0x00000004050a7825 */ /* 0x000fc600078e0208 */
[----:B------:R1:W5:Y:S01]  /*0480*/  LDG.E R15, desc[UR8][R8.64] ;  /* 0x00000008080f7981 */ /* 0x000362000c1e1900 */
[----:B------:R-:W-:Y:S02]  /*0490*/  IMAD R28, R21, R20, R28 ;  /* 0x00000014151c7224 */ /* 0x000fe400078e021c */
[C---:B------:R-:W-:Y:S02]  /*04a0*/  IMAD.WIDE R20, R5.reuse, 0x4, R10 ;  /* 0x0000000405147825 */ /* 0x040fe400078e020a */
[----:B------:R-:W5:Y:S02]  /*04b0*/  LDG.E R10, desc[UR8][R10.64] ;  /* 0x000000080a0a7981 */ /* 0x000f64000c1e1900 */
[----:B0-----:R-:W-:Y:S02]  /*04c0*/  IMAD R19, R24, R25, R28 ;  /* 0x0000001918137224 */ /* 0x001fe400078e021c */
[----:B------:R-:W5:Y:S01]  /*04d0*/  LDG.E R28, desc[UR8][R12.64+0xc] ;  /* 0x00000c080c1c7981 */ /* 0x000f62000c1e1900 */
[----:B------:R-:W-:-:S03]  /*04e0*/  IMAD.WIDE R24, R5, 0x4, R20 ;  /* 0x0000000405187825 */ /* 0x000fc600078e0214 */
[----:B------:R-:W5:Y:S04]  /*04f0*/  LDG.E R20, desc[UR8][R20.64] ;  /* 0x0000000814147981 */ /* 0x000f68000c1e1900 */
[----:B------:R-:W5:Y:S01]  /*0500*/  LDG.E R11, desc[UR8][R12.64+0x1c] ;  /* 0x00001c080c0b7981 */ /* 0x000f62000c1e1900 */
[----:B------:R-:W-:-:S03]  /*0510*/  IMAD R26, R26, R27, R19 ;  /* 0x0000001b1a1a7224 */ /* 0x000fc600078e0213 */
[----:B------:R-:W5:Y:S04]  /*0520*/  LDG.E R7, desc[UR8][R24.64] ;  /* 0x0000000818077981 */ /* 0x000f68000c1e1900 */
[----:B------:R-:W5:Y:S01]  /*0530*/  LDG.E R19, desc[UR8][R12.64+0x10] ;  /* 0x000010080c137981 */ /* 0x000f62000c1e1900 */
[----:B-1----:R-:W-:-:S03]  /*0540*/  IMAD.WIDE R8, R5, 0x4, R24 ;  /* 0x0000000405087825 */ /* 0x002fc600078e0218 */
[----:B------:R-:W5:Y:S04]  /*0550*/  LDG.E R27, desc[UR8][R12.64+0x14] ;  /* 0x000014080c1b7981 */ /* 0x000f68000c1e1900 */
[----:B------:R-:W5:Y:S04]  /*0560*/  LDG.E R24, desc[UR8][R12.64+0x18] ;  /* 0x000018080c187981 */ /* 0x000f68000c1e1900 */
[----:B------:R0:W5:Y:S01]  /*0570*/  LDG.E R8, desc[UR8][R8.64] ;  /* 0x0000000808087981 */ /* 0x000162000c1e1900 */
[----:B------:R-:W-:Y:S01]  /*0580*/  IMAD R14, R23, R14, R26 ;  /* 0x0000000e170e7224 */ /* 0x000fe200078e021a */
[----:B------:R-:W-:-:S04]  /*0590*/  UIADD3 UR7, UPT, UPT, UR7, 0x10, URZ ;  /* 0x0000001007077890 */ /* 0x000fc8000fffe0ff */
[----:B------:R-:W-:Y:S01]  /*05a0*/  UISETP.NE.AND UP1, UPT, UR7, URZ, UPT ;  /* 0x000000ff0700728c */ /* 0x000fe2000bf25270 */
[----:B0-----:R-:W-:Y:S02]  /*05b0*/  IADD3 R9, P0, PT, R12, 0x40, RZ ;  /* 0x000000400c097810 */ /* 0x001fe40007f1e0ff */
[----:B------:R-:W-:Y:S02]  /*05c0*/  LEA R2, R5, R2, 0x4 ;  /* 0x0000000205027211 */ /* 0x000fe400078e20ff */
[----:B------:R-:W-:Y:S01]  /*05d0*/  IADD3.X R13, PT, PT, RZ, R13, RZ, P0, !PT ;  /* 0x0000000dff0d7210 */ /* 0x000fe200007fe4ff */
[----:B--2---:R-:W-:-:S04]  /*05e0*/  IMAD R29, R29, R16, R14 ;  /* 0x000000101d1d7224 */ /* 0x004fc800078e020e */
[----:B---3--:R-:W-:-:S04]  /*05f0*/  IMAD R18, R22, R18, R29 ;  /* 0x0000001216127224 */ /* 0x008fc800078e021d */
[----:B----4-:R-:W-:-:S04]  /*0600*/  IMAD R6, R17, R6, R18 ;  /* 0x0000000611067224 */ /* 0x010fc800078e0212 */
[----:B-----5:R-:W-:-:S04]  /*0610*/  IMAD R6, R28, R15, R6 ;  /* 0x0000000f1c067224 */ /* 0x020fc800078e0206 */
[----:B------:R-:W-:-:S04]  /*0620*/  IMAD R6, R19, R10, R6 ;  /* 0x0000000a13067224 */ /* 0x000fc800078e0206 */
[----:B------:R-:W-:-:S04]  /*0630*/  IMAD R6, R27, R20, R6 ;  /* 0x000000141b067224 */ /* 0x000fc800078e0206 */
[----:B------:R-:W-:-:S04]  /*0640*/  IMAD R6, R24, R7, R6 ;  /* 0x0000000718067224 */ /* 0x000fc800078e0206 */
[----:B------:R-:W-:Y:S01]  /*0650*/  IMAD R18, R11, R8, R6 ;  /* 0x000000080b127224 */ /* 0x000fe200078e0206 */
[----:B------:R-:W-:Y:S06]  /*0660*/  BRA.U UP1, `(.L_x_2) ;  /* 0xfffffff901e07547 */ /* 0x000fec000b83ffff */
.L_x_1:
[----:B------:R-:W-:Y:S05]  /*0670*/  BRA.U !UP0, `(.L_x_0) ;  /* 0x0000000508907547 */ /* 0x000fea000b800000 */
[----:B------:R-:W-:Y:S02]  /*0680*/  UISETP.GE.U32.AND UP0, UPT, UR6, 0x8, UPT ;  /* 0x000000080600788c */ /* 0x000fe4000bf06070 */
[----:B------:R-:W-:-:S04]  /*0690*/  ULOP3.LUT UR7, UR5, 0x7, URZ, 0xc0, !UPT ;  /* 0x0000000705077892 */ /* 0x000fc8000f8ec0ff */
[----:B------:R-:W-:-:S03]  /*06a0*/  UISETP.NE.AND UP1, UPT, UR7, URZ, UPT ;  /* 0x000000ff0700728c */ /* 0x000fc6000bf25270 */
[----:B------:R-:W-:Y:S08]  /*06b0*/  BRA.U !UP0, `(.L_x_3) ;  /* 0x0000000108ac7547 */ /* 0x000ff0000b800000 */
[----:B------:R-:W0:Y:S01]  /*06c0*/  LDC.64 R12, c[0x0][0x388] ;  /* 0x0000e200ff0c7b82 */ /* 0x000e220000000a00 */
[----:B------:R-:W-:Y:S01]  /*06d0*/  IMAD R7, R5, UR4, R0 ;  /* 0x0000000405077c24 */ /* 0x000fe2000f8e0200 */
[----:B------:R-:W1:Y:S01]  /*06e0*/  LDCU.64 UR10, c[0x0][0x380] ;  /* 0x00007000ff0a77ac */ /* 0x000e620008000a00 */
[----:B------:R-:W-:-:S05]  /*06f0*/  IADD3 R2, P0, PT, R4, UR4, RZ ;  /* 0x0000000404027c10 */ /* 0x000fca000ff1e0ff */
[----:B------:R-:W2:Y:S01]  /*0700*/  LDC.64 R28, c[0x0][0x380] ;  /* 0x0000e000ff1c7b82 */ /* 0x000ea20000000a00 */
[----:B0-----:R-:W-:Y:S01]  /*0710*/  IMAD.WIDE R12, R7, 0x4, R12 ;  /* 0x00000004070c7825 */ /* 0x001fe200078e020c */
[----:B------:R-:W-:-:S04]  /*0720*/  IADD3 R7, PT, PT, R4, UR4, RZ ;  /* 0x0000000404077c10 */ /* 0x000fc8000fffe0ff */
[----:B------:R0:W3:Y:S01]  /*0730*/  LDG.E R19, desc[UR8][R12.64] ;  /* 0x000000080c137981 */ /* 0x0000e2000c1e1900 */
[----:B------:R-:W-:-:S04]  /*0740*/  IMAD.WIDE R26, R5, 0x4, R12 ;  /* 0x00000004051a7825 */ /* 0x000fc800078e020c */
[----:B--2---:R-:W-:Y:S01]  /*0750*/  IMAD.WIDE.U32 R28, R7, 0x4, R28 ;  /* 0x00000004071c7825 */ /* 0x004fe200078e001c */
[----:B------:R-:W-:Y:S01]  /*0760*/  IADD3.X R7, PT, PT, RZ, RZ, RZ, P0, !PT ;  /* 0x000000ffff077210 */ /* 0x000fe200007fe4ff */
[----:B------:R-:W2:Y:S01]  /*0770*/  LDG.E R21, desc[UR8][R26.64] ;  /* 0x000000081a157981 */ /* 0x000ea2000c1e1900 */
[----:B-1----:R-:W-:Y:S01]  /*0780*/  LEA R6, P0, R2, UR10, 0x2 ;  /* 0x0000000a02067c11 */ /* 0x002fe2000f8010ff */
[----:B------:R-:W-:-:S03]  /*0790*/  IMAD.WIDE R14, R5, 0x4, R26 ;  /* 0x00000004050e7825 */ /* 0x000fc600078e021a */
[----:B------:R-:W-:Y:S02]  /*07a0*/  LEA.HI.X R7, R2, UR11, R7, 0x2, P0 ;  /* 0x0000000b02077c11 */ /* 0x000fe400080f1407 */
[----:B------:R-:W3:Y:S01]  /*07b0*/  LDG.E R2, desc[UR8][R28.64] ;  /* 0x000000081c027981 */ /* 0x000ee2000c1e1900 */
[----:B------:R-:W-:-:S03]  /*07c0*/  IMAD.WIDE R16, R5, 0x4, R14 ;  /* 0x0000000405107825 */ /* 0x000fc600078e020e */
[----:B------:R-:W2:Y:S01]  /*07d0*/  LDG.E R20, desc[UR8][R6.64+0x4] ;  /* 0x0000040806147981 */ /* 0x000ea2000c1e1900 */
[----:B------:R-:W-:-:S03]  /*07e0*/  IMAD.WIDE R8, R5, 0x4, R16 ;  /* 0x0000000405087825 */ /* 0x000fc600078e0210 */
[----:B------:R1:W4:Y:S04]  /*07f0*/  LDG.E R23, desc[UR8][R14.64] ;  /* 0x000000080e177981 */ /* 0x000328000c1e1900 */
[----:B------:R-:W4:Y:S01]  /*0800*/  LDG.E R22, desc[UR8][R6.64+0x8] ;  /* 0x0000080806167981 */ /* 0x000f22000c1e1900 */
[----:B------:R-:W-:-:S03]  /*0810*/  IMAD.WIDE R10, R5, 0x4, R8 ;  /* 0x00000004050a7825 */ /* 0x000fc600078e0208 */
[----:B------:R-:W5:Y:S04]  /*0820*/  LDG.E R17, desc[UR8][R16.64] ;  /* 0x0000000810117981 */ /* 0x000f68000c1e1900 */
[----:B------:R-:W5:Y:S01]  /*0830*/  LDG.E R24, desc[UR8][R6.64+0xc] ;  /* 0x00000c0806187981 */ /* 0x000f62000c1e1900 */
[----:B0-----:R-:W-:-:S03]  /*0840*/  IMAD.WIDE R12, R5, 0x4, R10 ;  /* 0x00000004050c7825 */ /* 0x001fc600078e020a */
[----:B------:R-:W5:Y:S04]  /*0850*/  LDG.E R8, desc[UR8][R8.64] ;  /* 0x0000000808087981 */ /* 0x000f68000c1e1900 */
[----:B------:R-:W5:Y:S01]  /*0860*/  LDG.E R25, desc[UR8][R6.64+0x10] ;  /* 0x0000100806197981 */ /* 0x000f62000c1e1900 */
[----:B-1----:R-:W-:-:S03]  /*0870*/  IMAD.WIDE R14, R5, 0x4, R12 ;  /* 0x00000004050e7825 */ /* 0x002fc600078e020c */
[----:B------:R-:W5:Y:S04]  /*0880*/  LDG.E R10, desc[UR8][R10.64] ;  /* 0x000000080a0a7981 */ /* 0x000f68000c1e1900 */
[----:B------:R-:W5:Y:S04]  /*0890*/  LDG.E R27, desc[UR8][R6.64+0x14] ;  /* 0x00001408061b7981 */ /* 0x000f68000c1e1900 */
[----:B------:R-:W5:Y:S04]  /*08a0*/  LDG.E R26, desc[UR8][R12.64] ;  /* 0x000000080c1a7981 */ /* 0x000f68000c1e1900 */
[----:B------:R-:W5:Y:S04]  /*08b0*/  LDG.E R29, desc[UR8][R6.64+0x18] ;  /* 0x00001808061d7981 */ /* 0x000f68000c1e1900 */
[----:B------:R-:W5:Y:S04]  /*08c0*/  LDG.E R16, desc[UR8][R6.64+0x1c] ;  /* 0x00001c0806107981 */ /* 0x000f68000c1e1900 */
[----:B------:R-:W5:Y:S01]  /*08d0*/  LDG.E R14, desc[UR8][R14.64] ;  /* 0x000000080e0e7981 */ /* 0x000f62000c1e1900 */
[----:B------:R-:W-:Y:S01]  /*08e0*/  UIADD3 UR4, UPT, UPT, UR4, 0x8, URZ ;  /* 0x0000000804047890 */ /* 0x000fe2000fffe0ff */
[----:B---3--:R-:W-:-:S04]  /*08f0*/  IMAD R2, R2, R19, R18 ;  /* 0x0000001302027224 */ /* 0x008fc800078e0212 */
[----:B--2---:R-:W-:-:S04]  /*0900*/  IMAD R2, R20, R21, R2 ;  /* 0x0000001514027224 */ /* 0x004fc800078e0202 */
[----:B----4-:R-:W-:-:S04]  /*0910*/  IMAD R2, R22, R23, R2 ;  /* 0x0000001716027224 */ /* 0x010fc800078e0202 */
[----:B-----5:R-:W-:-:S04]  /*0920*/  IMAD R2, R24, R17, R2 ;  /* 0x0000001118027224 */ /* 0x020fc800078e0202 */
[----:B------:R-:W-:-:S04]  /*0930*/  IMAD R2, R25, R8, R2 ;  /* 0x0000000819027224 */ /* 0x000fc800078e0202 */
[----:B------:R-:W-:-:S04]  /*0940*/  IMAD R2, R27, R10, R2 ;  /* 0x0000000a1b027224 */ /* 0x000fc800078e0202 */
[----:B------:R-:W-:-:S04]  /*0950*/  IMAD R29, R29, R26, R2 ;  /* 0x0000001a1d1d7224 */ /* 0x000fc800078e0202 */
[----:B------:R-:W-:-:S07]  /*0960*/  IMAD R18, R16, R14, R29 ;  /* 0x0000000e10127224 */ /* 0x000fce00078e021d */
.L_x_3:
[----:B------:R-:W-:Y:S05]  /*0970*/  BRA.U !UP1, `(.L_x_0) ;  /* 0x0000000109d07547 */ /* 0x000fea000b800000 */
[----:B------:R-:W-:Y:S02]  /*0980*/  UISETP.GE.U32.AND UP0, UPT, UR7, 0x4, UPT ;  /* 0x000000040700788c */ /* 0x000fe4000bf06070 */
[----:B------:R-:W-:-:S04]  /*0990*/  ULOP3.LUT UR5, UR5, 0x3, URZ, 0xc0, !UPT ;  /* 0x0000000305057892 */ /* 0x000fc8000f8ec0ff */
[----:B------:R-:W-:-:S03]  /*09a0*/  UISETP.NE.AND UP1, UPT, UR5, URZ, UPT ;  /* 0x000000ff0500728c */ /* 0x000fc6000bf25270 */
[----:B------:R-:W-:Y:S08]  /*09b0*/  BRA.U !UP0, `(.L_x_4) ;  /* 0x00000001086c7547 */ /* 0x000ff0000b800000 */
[----:B------:R-:W0:Y:S01]  /*09c0*/  LDC.64 R8, c[0x0][0x388] ;  /* 0x0000e200ff087b82 */ /* 0x000e220000000a00 */
[----:B------:R-:W1:Y:S01]  /*09d0*/  LDCU.64 UR6, c[0x0][0x380] ;  /* 0x00007000ff0677ac */ /* 0x000e620008000a00 */
[----:B------:R-:W-:Y:S01]  /*09e0*/  IMAD R11, R5, UR4, R0 ;  /* 0x00000004050b7c24 */ /* 0x000fe2000f8e0200 */
[C---:B------:R-:W-:Y:S02]  /*09f0*/  IADD3 R13, PT, PT, R4.reuse, UR4, RZ ;  /* 0x00000004040d7c10 */ /* 0x040fe4000fffe0ff */
[----:B------:R-:W-:-:S03]  /*0a00*/  IADD3 R2, P0, PT, R4, UR4, RZ ;  /* 0x0000000404027c10 */ /* 0x000fc6000ff1e0ff */
[----:B------:R-:W2:Y:S01]  /*0a10*/  LDC.64 R6, c[0x0][0x380] ;  /* 0x0000e000ff067b82 */ /* 0x000ea20000000a00 */
[----:B0-----:R-:W-:-:S04]  /*0a20*/  IMAD.WIDE R10, R11, 0x4, R8 ;  /* 0x000000040b0a7825 */ /* 0x001fc800078e0208 */
[----:B--2---:R-:W-:Y:S01]  /*0a30*/  IMAD.WIDE.U32 R8, R13, 0x4, R6 ;  /* 0x000000040d087825 */ /* 0x004fe200078e0006 */
[----:B------:R-:W-:Y:S02]  /*0a40*/  IADD3.X R7, PT, PT, RZ, RZ, RZ, P0, !PT ;  /* 0x000000ffff077210 */ /* 0x000fe400007fe4ff */
[C---:B-1----:R-:W-:Y:S01]  /*0a50*/  LEA R6, P0, R2.reuse, UR6, 0x2 ;  /* 0x0000000602067c11 */ /* 0x042fe2000f8010ff */
[----:B------:R-:W-:Y:S02]  /*0a60*/  IMAD.WIDE R12, R5, 0x4, R10 ;  /* 0x00000004050c7825 */ /* 0x000fe400078e020a */
[----:B------:R-:W2:Y:S01]  /*0a70*/  LDG.E R9, desc[UR8][R8.64] ;  /* 0x0000000808097981 */ /* 0x000ea2000c1e1900 */
[----:B------:R-:W-:-:S03]  /*0a80*/  LEA.HI.X R7, R2, UR7, R7, 0x2, P0 ;  /* 0x0000000702077c11 */ /* 0x000fc600080f1407 */
[----:B------:R-:W2:Y:S01]  /*0a90*/  LDG.E R10, desc[UR8][R10.64] ;  /* 0x000000080a0a7981 */ /* 0x000ea2000c1e1900 */
[----:B------:R-:W-:-:S03]  /*0aa0*/  IMAD.WIDE R14, R5, 0x4, R12 ;  /* 0x00000004050e7825 */ /* 0x000fc600078e020c */
[----:B------:R-:W3:Y:S04]  /*0ab0*/  LDG.E R12, desc[UR8][R12.64] ;  /* 0x000000080c0c7981 */ /* 0x000ee8000c1e1900 */
[----:B------:R-:W3:Y:S01]  /*0ac0*/  LDG.E R19, desc[UR8][R6.64+0x4] ;  /* 0x0000040806137981 */ /* 0x000ee2000c1e1900 */
[----:B------:R-:W-:-:S03]  /*0ad0*/  IMAD.WIDE R16, R5, 0x4, R14 ;  /* 0x0000000405107825 */ /* 0x000fc600078e020e */
[----:B------:R-:W4:Y:S04]  /*0ae0*/  LDG.E R2, desc[UR8][R14.64] ;  /* 0x000000080e027981 */ /* 0x000f28000c1e1900 */
[----:B------:R-:W4:Y:S04]  /*0af0*/  LDG.E R21, desc[UR8][R6.64+0x8] ;  /* 0x0000080806157981 */ /* 0x000f28000c1e1900 */
[----:B------:R-:W5:Y:S04]  /*0b00*/  LDG.E R23, desc[UR8][R6.64+0xc] ;  /* 0x00000c0806177981 */ /* 0x000f68000c1e1900 */
[----:B------:R-:W5:Y:S01]  /*0b10*/  LDG.E R16, desc[UR8][R16.64] ;  /* 0x0000000810107981 */ /* 0x000f62000c1e1900 */
[----:B------:R-:W-:Y:S01]  /*0b20*/  UIADD3 UR4, UPT, UPT, UR4, 0x4, URZ ;  /* 0x0000000404047890 */ /* 0x000fe2000fffe0ff */
[----:B--2---:R-:W-:-:S04]  /*0b30*/  IMAD R18, R9, R10, R18 ;  /* 0x0000000a09127224 */ /* 0x004fc800078e0212 */
[----:B---3--:R-:W-:-:S04]  /*0b40*/  IMAD R18, R19, R12, R18 ;  /* 0x0000000c13127224 */ /* 0x008fc800078e0212 */
[----:B----4-:R-:W-:-:S04]  /*0b50*/  IMAD R18, R21, R2, R18 ;  /* 0x0000000215127224 */ /* 0x010fc800078e0212 */
[----:B-----5:R-:W-:-:S07]  /*0b60*/  IMAD R18, R23, R16, R18 ;  /* 0x0000001017127224 */ /* 0x020fce00078e0212 */
.L_x_4:
[----:B------:R-:W-:Y:S05]  /*0b70*/  BRA.U !UP1, `(.L_x_0) ;  /* 0x0000000109507547 */ /* 0x000fea000b800000 */
[----:B------:R-:W0:Y:S01]  /*0b80*/  LDC.64 R8, c[0x0][0x380] ;  /* 0x0000e000ff087b82 */ /* 0x000e220000000a00 */
[----:B------:R-:W-:Y:S01]  /*0b90*/  IADD3 R11, PT, PT, R4, UR4, RZ ;  /* 0x00000004040b7c10 */ /* 0x000fe2000fffe0ff */
[----:B------:R-:W-:Y:S01]  /*0ba0*/  IMAD R2, R5, UR4, R0 ;  /* 0x0000000405027c24 */ /* 0x000fe2000f8e0200 */
[----:B------:R-:W-:-:S05]  /*0bb0*/  UIADD3 UR5, UPT, UPT, -UR5, URZ, URZ ;  /* 0x000000ff05057290 */ /* 0x000fca000fffe1ff */
[----:B------:R-:W1:Y:S01]  /*0bc0*/  LDC.64 R6, c[0x0][0x388] ;  /* 0x0000e200ff067b82 */ /* 0x000e620000000a00 */
[----:B0-----:R-:W-:-:S03]  /*0bd0*/  IMAD.WIDE.U32 R8, R11, 0x4, R8 ;  /* 0x000000040b087825 */ /* 0x001fc600078e0008 */
[----:B------:R-:W-:Y:S02]  /*0be0*/  MOV R4, R8 ;  /* 0x0000000800047202 */ /* 0x000fe40000000f00 */
[----:B------:R-:W-:-:S07]  /*0bf0*/  MOV R13, R9 ;  /* 0x00000009000d7202 */ /* 0x000fce0000000f00 */
.L_x_5:
[----:B-1----:R-:W-:Y:S01]  /*0c00*/  IMAD.WIDE R8, R2, 0x4, R6 ;  /* 0x0000000402087825 */ /* 0x002fe200078e0206 */
[----:B------:R-:W-:Y:S02]  /*0c10*/  MOV R11, R13 ;  /* 0x0000000d000b7202 */ /* 0x000fe40000000f00 */
[----:B------:R-:W-:-:S03]  /*0c20*/  MOV R10, R4 ;  /* 0x00000004000a7202 */ /* 0x000fc60000000f00 */
[----:B------:R-:W2:Y:S04]  /*0c30*/  LDG.E R8, desc[UR8][R8.64] ;  /* 0x0000000808087981 */ /* 0x000ea8000c1e1900 */
[----:B------:R-:W2:Y:S01]  /*0c40*/  LDG.E R11, desc[UR8][R10.64] ;  /* 0x000000080a0b7981 */ /* 0x000ea2000c1e1900 */
[----:B------:R-:W-:-:S04]  /*0c50*/  UIADD3 UR5, UPT, UPT, UR5, 0x1, URZ ;  /* 0x0000000105057890 */ /* 0x000fc8000fffe0ff */
[----:B------:R-:W-:Y:S01]  /*0c60*/  UISETP.NE.AND UP0, UPT, UR5, URZ, UPT ;  /* 0x000000ff0500728c */ /* 0x000fe2000bf05270 */
[----:B------:R-:W-:Y:S02]  /*0c70*/  IADD3 R4, P0, PT, R4, 0x4, RZ ;  /* 0x0000000404047810 */ /* 0x000fe40007f1e0ff */
[----:B------:R-:W-:Y:S02]  /*0c80*/  IADD3 R2, PT, PT, R2, R5, RZ ;  /* 0x0000000502027210 */ /* 0x000fe40007ffe0ff */
[----:B------:R-:W-:Y:S01]  /*0c90*/  IADD3.X R13, PT, PT, RZ, R13, RZ, P0, !PT ;  /* 0x0000000dff0d7210 */ /* 0x000fe200007fe4ff */
[----:B--2---:R-:W-:-:S03]  /*0ca0*/  IMAD R18, R11, R8, R18 ;  /* 0x000000080b127224 */ /* 0x004fc600078e0212 */
[----:B------:R-:W-:Y:S05]  /*0cb0*/  BRA.U UP0, `(.L_x_5) ;  /* 0xfffffffd00d07547 */ /* 0x000fea000b83ffff */
.L_x_0:
[----:B------:R-:W0:Y:S01]  /*0cc0*/  LDC.64 R6, c[0x0][0x390] ;  /* 0x0000e400ff067b82 */ /* 0x000e220000000a00 */
[----:B------:R-:W-:-:S04]  /*0cd0*/  IMAD R3, R3, R5, R0 ;  /* 0x0000000503037224 */ /* 0x000fc800078e0200 */
[----:B0-----:R-:W-:-:S05]  /*0ce0*/  IMAD.WIDE R2, R3, 0x4, R6 ;  /* 0x0000000403027825 */ /* 0x001fca00078e0206 */
[----:B------:R-:W-:Y:S01]  /*0cf0*/  STG.E desc[UR8][R2.64], R18 ;  /* 0x0000001202007986 */ /* 0x000fe2000c101908 */
[----:B------:R-:W-:Y:S05]  /*0d00*/  EXIT ;  /* 0x000000000000794d */ /* 0x000fea0003800000 */
.L_x_6:
[----:B------:R-:W-:-:S00]  /*0d10*/  BRA `(.L_x_6) ;  /* 0xfffffffc00fc7947 */ /* 0x000fc0000383ffff */
[----:B------:R-:W-:-:S00]  /*0d20*/  NOP ;  /* 0x0000000000007918 */ /* 0x000fc00000000000 */
        /* <DEDUP_REMOVED lines=13> */
.L_x_12:


//--------------------- .text._Z12matmul_basicPKiS0_Piiii --------------------------
	.section	.text._Z12matmul_basicPKiS0_Piiii,"ax",@progbits
	.align	128
        .global         _Z12matmul_basicPKiS0_Piiii
        .type           _Z12matmul_basicPKiS0_Piiii,@function
        .size           _Z12matmul_basicPKiS0_Piiii,(.L_x_13 - _Z12matmul_basicPKiS0_Piiii)
        .other          _Z12matmul_basicPKiS0_Piiii,@"STO_CUDA_ENTRY STV_DEFAULT"
_Z12matmul_basicPKiS0_Piiii:
.text._Z12matmul_basicPKiS0_Piiii:
        /* <DEDUP_REMOVED lines=13> */
[----:B------:R-:W0:Y:S01]  /*00d0*/  LDC R2, c[0x0][0x3a0] ;  /* 0x0000e800ff027b82 */ /* 0x000e220000000800 */
[----:B------:R-:W1:Y:S01]  /*00e0*/  LDCU.64 UR4, c[0x0][0x358] ;  /* 0x00006b00ff0477ac */ /* 0x000e620008000a00 */
[----:B------:R-:W-:Y:S01]  /*00f0*/  HFMA2 R24, -RZ, RZ, 0, 0 ;  /* 0x00000000ff187431 */ /* 0x000fe200000001ff */
[----:B0-----:R-:W-:-:S13]  /*0100*/  ISETP.GE.AND P0, PT, R2, 0x1, PT ;  /* 0x000000010200780c */ /* 0x001fda0003f06270 */
[----:B-1----:R-:W-:Y:S05]  /*0110*/  @!P0 BRA `(.L_x_7) ;  /* 0x0000000400dc8947 */ /* 0x002fea0003800000 */
[C---:B------:R-:W-:Y:S01]  /*0120*/  ISETP.GE.U32.AND P1, PT, R2.reuse, 0x8, PT ;  /* 0x000000080200780c */ /* 0x040fe20003f26070 */
[----:B------:R-:W-:Y:S01]  /*0130*/  IMAD R20, R19, R2, RZ ;  /* 0x0000000213147224 */ /* 0x000fe200078e02ff */
[----:B------:R-:W-:Y:S02]  /*0140*/  LOP3.LUT R27, R2, 0x7, RZ, 0xc0, !PT ;  /* 0x00000007021b7812 */ /* 0x000fe400078ec0ff */
[----:B------:R-:W-:Y:S02]  /*0150*/  MOV R21, RZ ;  /* 0x000000ff00157202 */ /* 0x000fe40000000f00 */
[----:B------:R-:W-:Y:S02]  /*0160*/  ISETP.NE.AND P0, PT, R27, RZ, PT ;  /* 0x000000ff1b00720c */ /* 0x000fe40003f05270 */
[----:B------:R-:W-:-:S05]  /*0170*/  MOV R24, RZ ;  /* 0x000000ff00187202 */ /* 0x000fca0000000f00 */
[----:B------:R-:W-:Y:S06]  /*0180*/  @!P1 BRA `(.L_x_8) ;  /* 0x0000000000c09947 */ /* 0x000fec0003800000 */
[----:B------:R-:W0:Y:S01]  /*0190*/  LDC.64 R4, c[0x0][0x380] ;  /* 0x0000e000ff047b82 */ /* 0x000e220000000a00 */
[----:B------:R-:W-:Y:S02]  /*01a0*/  LOP3.LUT R21, R2, 0x7ffffff8, RZ, 0xc0, !PT ;  /* 0x7ffffff802157812 */ /* 0x000fe400078ec0ff */
[----:B------:R-:W-:Y:S02]  /*01b0*/  MOV R24, RZ ;  /* 0x000000ff00187202 */ /* 0x000fe40000000f00 */
[----:B------:R-:W-:Y:S02]  /*01c0*/  MOV R18, R0 ;  /* 0x0000000000127202 */ /* 0x000fe40000000f00 */
[----:B------:R-:W-:Y:S01]  /*01d0*/  IADD3 R22, PT, PT, -R21, RZ, RZ ;  /* 0x000000ff15167210 */ /* 0x000fe20007ffe1ff */
[----:B0-----:R-:W-:-:S03]  /*01e0*/  IMAD.WIDE.U32 R4, R20, 0x4, R4 ;  /* 0x0000000414047825 */ /* 0x001fc600078e0004 */
[----:B------:R-:W-:-:S04]  /*01f0*/  IADD3 R6, P1, PT, R4, 0x10, RZ ;  /* 0x0000001004067810 */ /* 0x000fc80007f3e0ff */
[----:B------:R-:W-:-:S09]  /*0200*/  IADD3.X R5, PT, PT, RZ, R5, RZ, P1, !PT ;  /* 0x00000005ff057210 */ /* 0x000fd20000ffe4ff */
.L_x_9:
[----:B------:R-:W0:Y:S01]  /*0210*/  LDC.64 R16, c[0x0][0x388] ;  /* 0x0000e200ff107b82 */ /* 0x000e220000000a00 */
[----:B------:R-:W-:-:S05]  /*0220*/  MOV R4, R6 ;  /* 0x0000000600047202 */ /* 0x000fca0000000f00 */
[----:B------:R-:W2:Y:S04]  /*0230*/  LDG.E R25, desc[UR4][R4.64+-0x10] ;  /* 0xfffff00404197981 */ /* 0x000ea8000c1e1900 */
[----:B------:R-:W3:Y:S04]  /*0240*/  LDG.E R23, desc[UR4][R4.64+-0xc] ;  /* 0xfffff40404177981 */ /* 0x000ee8000c1e1900 */
[----:B------:R-:W4:Y:S04]  /*0250*/  LDG.E R29, desc[UR4][R4.64+-0x8] ;  /* 0xfffff804041d7981 */ /* 0x000f28000c1e1900 */
[----:B------:R-:W5:Y:S01]  /*0260*/  LDG.E R28, desc[UR4][R4.64+-0x4] ;  /* 0xfffffc04041c7981 */ /* 0x000f62000c1e1900 */
[----:B0-----:R-:W-:-:S05]  /*0270*/  IMAD.WIDE R16, R18, 0x4, R16 ;  /* 0x0000000412107825 */ /* 0x001fca00078e0210 */
[----:B------:R0:W2:Y:S01]  /*0280*/  LDG.E R26, desc[UR4][R16.64] ;  /* 0x00000004101a7981 */ /* 0x0000a2000c1e1900 */
[----:B------:R-:W-:-:S04]  /*0290*/  IMAD.WIDE R14, R3, 0x4, R16 ;  /* 0x00000004030e7825 */ /* 0x000fc800078e0210 */
[C---:B------:R-:W-:Y:S02]  /*02a0*/  IMAD.WIDE R6, R3.reuse, 0x4, R14 ;  /* 0x0000000403067825 */ /* 0x040fe400078e020e */
[----:B------:R-:W3:Y:S02]  /*02b0*/  LDG.E R14, desc[UR4][R14.64] ;  /* 0x000000040e0e7981 */ /* 0x000ee4000c1e1900 */
[C---:B------:R-:W-:Y:S02]  /*02c0*/  IMAD.WIDE R10, R3.reuse, 0x4, R6 ;  /* 0x00000004030a7825 */ /* 0x040fe400078e0206 */
[----:B------:R-:W4:Y:S02]  /*02d0*/  LDG.E R6, desc[UR4][R6.64] ;  /* 0x0000000406067981 */ /* 0x000f24000c1e1900 */
[C---:B------:R-:W-:Y:S02]  /*02e0*/  IMAD.WIDE R8, R3.reuse, 0x4, R10 ;  /* 0x0000000403087825 */ /* 0x040fe400078e020a */
[----:B------:R-:W5:Y:S02]  /*02f0*/  LDG.E R10, desc[UR4][R10.64] ;  /* 0x000000040a0a7981 */ /* 0x000f64000c1e1900 */
[----:B------:R-:W-:-:S02]  /*0300*/  IMAD.WIDE R12, R3, 0x4, R8 ;  /* 0x00000004030c7825 */ /* 0x000fc400078e0208 */
[----:B------:R-:W5:Y:S04]  /*0310*/  LDG.E R7, desc[UR4][R4.64] ;  /* 0x0000000404077981 */ /* 0x000f68000c1e1900 */
[----:B------:R-:W5:Y:S01]  /*0320*/  LDG.E R8, desc[UR4][R8.64] ;  /* 0x0000000408087981 */ /* 0x000f62000c1e1900 */
[----:B0-----:R-:W-:-:S03]  /*0330*/  IMAD.WIDE R16, R3, 0x4, R12 ;  /* 0x0000000403107825 */ /* 0x001fc600078e020c */
[----:B------:R-:W5:Y:S04]  /*0340*/  LDG.E R12, desc[UR4][R12.64] ;  /* 0x000000040c0c7981 */ /* 0x000f68000c1e1900 */
[----:B------:R-:W5:Y:S04]  /*0350*/  LDG.E R15, desc[UR4][R16.64] ;  /* 0x00000004100f7981 */ /* 0x000f68000c1e1900 */
[----:B------:R-:W5:Y:S04]  /*0360*/  LDG.E R9, desc[UR4][R4.64+0x4] ;  /* 0x0000040404097981 */ /* 0x000f68000c1e1900 */
[----:B------:R-:W5:Y:S01]  /*0370*/  LDG.E R11, desc[UR4][R4.64+0xc] ;  /* 0x00000c04040b7981 */ /* 0x000f62000c1e1900 */
[----:B--2---:R-:W-:-:S02]  /*0380*/  IMAD R26, R25, R26, R24 ;  /* 0x0000001a191a7224 */ /* 0x004fc400078e0218 */
[----:B------:R-:W-:Y:S02]  /*0390*/  IMAD.WIDE R24, R3, 0x4, R16 ;  /* 0x0000000403187825 */ /* 0x000fe400078e0210 */
[----:B------:R0:W2:Y:S04]  /*03a0*/  LDG.E R16, desc[UR4][R4.64+0x8] ;  /* 0x0000080404107981 */ /* 0x0000a8000c1e1900 */
[----:B------:R-:W2:Y:S01]  /*03b0*/  LDG.E R24, desc[UR4][R24.64] ;  /* 0x0000000418187981 */ /* 0x000ea2000c1e1900 */
[----:B---3--:R-:W-:Y:S01]  /*03c0*/  IMAD R14, R23, R14, R26 ;  /* 0x0000000e170e7224 */ /* 0x008fe200078e021a */
[----:B------:R-:W-:-:S03]  /*03d0*/  IADD3 R22, PT, PT, R22, 0x8, RZ ;  /* 0x0000000816167810 */ /* 0x000fc60007ffe0ff */
[----:B----4-:R-:W-:Y:S01]  /*03e0*/  IMAD R29, R29, R6, R14 ;  /* 0x000000061d1d7224 */ /* 0x010fe200078e020e */
[----:B------:R-:W-:-:S03]  /*03f0*/  ISETP.NE.AND P1, PT, R22, RZ, PT ;  /* 0x000000ff1600720c */ /* 0x000fc60003f25270 */
[----:B-----5:R-:W-:Y:S01]  /*0400*/  IMAD R10, R28, R10, R29 ;  /* 0x0000000a1c0a7224 */ /* 0x020fe200078e021d */
[----:B------:R-:W-:-:S03]  /*0410*/  IADD3 R6, P2, PT, R4, 0x20, RZ ;  /* 0x0000002004067810 */ /* 0x000fc60007f5e0ff */
[----:B------:R-:W-:Y:S01]  /*0420*/  IMAD R7, R7, R8, R10 ;  /* 0x0000000807077224 */ /* 0x000fe200078e020a */
[----:B0-----:R-:W-:Y:S02]  /*0430*/  IADD3.X R5, PT, PT, RZ, R5, RZ, P2, !PT ;  /* 0x00000005ff057210 */ /* 0x001fe400017fe4ff */
[----:B------:R-:W-:Y:S01]  /*0440*/  LEA R18, R3, R18, 0x3 ;  /* 0x0000001203127211 */ /* 0x000fe200078e18ff */
[----:B------:R-:W-:-:S04]  /*0450*/  IMAD R7, R9, R12, R7 ;  /* 0x0000000c09077224 */ /* 0x000fc800078e0207 */
[----:B--2---:R-:W-:-:S04]  /*0460*/  IMAD R7, R16, R15, R7 ;  /* 0x0000000f10077224 */ /* 0x004fc800078e0207 */
[----:B------:R-:W-:Y:S01]  /*0470*/  IMAD R24, R11, R24, R7 ;  /* 0x000000180b187224 */ /* 0x000fe200078e0207 */
[----:B------:R-:W-:Y:S06]  /*0480*/  @P1 BRA `(.L_x_9) ;  /* 0xfffffffc00601947 */ /* 0x000fec000383ffff */
.L_x_8:
[----:B------:R-:W-:Y:S05]  /*0490*/  @!P0 BRA `(.L_x_7) ;  /* 0x0000000000fc8947 */ /* 0x000fea0003800000 */
[----:B------:R-:W-:Y:S02]  /*04a0*/  ISETP.GE.U32.AND P1, PT, R27, 0x4, PT ;  /* 0x000000041b00780c */ /* 0x000fe40003f26070 */
[----:B------:R-:W-:-:S04]  /*04b0*/  LOP3.LUT R16, R2, 0x3, RZ, 0xc0, !PT ;  /* 0x0000000302107812 */ /* 0x000fc800078ec0ff */
[----:B------:R-:W-:-:S07]  /*04c0*/  ISETP.NE.AND P0, PT, R16, RZ, PT ;  /* 0x000000ff1000720c */ /* 0x000fce0003f05270 */
[----:B------:R-:W-:Y:S06]  /*04d0*/  @!P1 BRA `(.L_x_10) ;  /* 0x00000000006c9947 */ /* 0x000fec0003800000 */
[----:B------:R-:W0:Y:S01]  /*04e0*/  LDC.64 R6, c[0x0][0x388] ;  /* 0x0000e200ff067b82 */ /* 0x000e220000000a00 */
[----:B------:R-:W1:Y:S01]  /*04f0*/  LDCU.64 UR6, c[0x0][0x380] ;  /* 0x00007000ff0677ac */ /* 0x000e620008000a00 */
[----:B------:R-:W-:Y:S01]  /*0500*/  IMAD R9, R21, R3, R0 ;  /* 0x0000000315097224 */ /* 0x000fe200078e0200 */
[CC--:B------:R-:W-:Y:S02]  /*0510*/  IADD3 R5, PT, PT, R20.reuse, R21.reuse, RZ ;  /* 0x0000001514057210 */ /* 0x0c0fe40007ffe0ff */
[----:B------:R-:W-:-:S03]  /*0520*/  IADD3 R10, P1, PT, R20, R21, RZ ;  /* 0x00000015140a7210 */ /* 0x000fc60007f3e0ff */
[----:B------:R-:W2:Y:S01]  /*0530*/  LDC.64 R14, c[0x0][0x380] ;  /* 0x0000e000ff0e7b82 */ /* 0x000ea20000000a00 */
[----:B0-----:R-:W-:-:S04]  /*0540*/  IMAD.WIDE R6, R9, 0x4, R6 ;  /* 0x0000000409067825 */ /* 0x001fc800078e0206 */
[----:B------:R-:W-:Y:S02]  /*0550*/  IMAD.WIDE R8, R3, 0x4, R6 ;  /* 0x0000000403087825 */ /* 0x000fe400078e0206 */
[----:B------:R-:W3:Y:S02]  /*0560*/  LDG.E R6, desc[UR4][R6.64] ;  /* 0x0000000406067981 */ /* 0x000ee4000c1e1900 */
[----:B--2---:R-:W-:Y:S01]  /*0570*/  IMAD.WIDE.U32 R14, R5, 0x4, R14 ;  /* 0x00000004050e7825 */ /* 0x004fe200078e000e */
[----:B------:R-:W-:Y:S02]  /*0580*/  IADD3.X R5, PT, PT, RZ, RZ, RZ, P1, !PT ;  /* 0x000000ffff057210 */ /* 0x000fe40000ffe4ff */
[----:B-1----:R-:W-:-:S03]  /*0590*/  LEA R4, P1, R10, UR6, 0x2 ;  /* 0x000000060a047c11 */ /* 0x002fc6000f8210ff */
[----:B------:R-:W3:Y:S01]  /*05a0*/  LDG.E R15, desc[UR4][R14.64] ;  /* 0x000000040e0f7981 */ /* 0x000ee2000c1e1900 */
[----:B------:R-:W-:Y:S01]  /*05b0*/  LEA.HI.X R5, R10, UR7, R5, 0x2, P1 ;  /* 0x000000070a057c11 */ /* 0x000fe200088f1405 */
[C---:B------:R-:W-:Y:S02]  /*05c0*/  IMAD.WIDE R10, R3.reuse, 0x4, R8 ;  /* 0x00000004030a7825 */ /* 0x040fe400078e0208 */
[----:B------:R-:W2:Y:S04]  /*05d0*/  LDG.E R8, desc[UR4][R8.64] ;  /* 0x0000000408087981 */ /* 0x000ea8000c1e1900 */
[----:B------:R-:W2:Y:S01]  /*05e0*/  LDG.E R17, desc[UR4][R4.64+0x4] ;  /* 0x0000040404117981 */ /* 0x000ea2000c1e1900 */
[----:B------:R-:W-:-:S03]  /*05f0*/  IMAD.WIDE R12, R3, 0x4, R10 ;  /* 0x00000004030c7825 */ /* 0x000fc600078e020a */
[----:B------:R-:W4:Y:S04]  /*0600*/  LDG.E R22, desc[UR4][R10.64] ;  /* 0x000000040a167981 */ /* 0x000f28000c1e1900 */
[----:B------:R-:W4:Y:S04]  /*0610*/  LDG.E R18, desc[UR4][R4.64+0x8] ;  /* 0x0000080404127981 */ /* 0x000f28000c1e1900 */
[----:B------:R-:W5:Y:S04]  /*0620*/  LDG.E R26, desc[UR4][R4.64+0xc] ;  /* 0x00000c04041a7981 */ /* 0x000f68000c1e1900 */
[----:B------:R-:W5:Y:S01]  /*0630*/  LDG.E R12, desc[UR4][R12.64] ;  /* 0x000000040c0c7981 */ /* 0x000f62000c1e1900 */
[----:B------:R-:W-:Y:S01]  /*0640*/  IADD3 R21, PT, PT, R21, 0x4, RZ ;  /* 0x0000000415157810 */ /* 0x000fe20007ffe0ff */
[----:B---3--:R-:W-:-:S04]  /*0650*/  IMAD R24, R15, R6, R24 ;  /* 0x000000060f187224 */ /* 0x008fc800078e0218 */
[----:B--2---:R-:W-:-:S04]  /*0660*/  IMAD R17, R17, R8, R24 ;  /* 0x0000000811117224 */ /* 0x004fc800078e0218 */
[----:B----4-:R-:W-:-:S04]  /*0670*/  IMAD R17, R18, R22, R17 ;  /* 0x0000001612117224 */ /* 0x010fc800078e0211 */
[----:B-----5:R-:W-:-:S07]  /*0680*/  IMAD R24, R26, R12, R17 ;  /* 0x0000000c1a187224 */ /* 0x020fce00078e0211 */
.L_x_10:
[----:B------:R-:W-:Y:S05]  /*0690*/  @!P0 BRA `(.L_x_7) ;  /* 0x00000000007c8947 */ /* 0x000fea0003800000 */
[----:B------:R-:W-:Y:S01]  /*06a0*/  ISETP.NE.AND P1, PT, R16, 0x1, PT ;  /* 0x000000011000780c */ /* 0x000fe20003f25270 */
[----:B------:R-:W0:Y:S01]  /*06b0*/  LDC.64 R12, c[0x0][0x380] ;  /* 0x0000e000ff0c7b82 */ /* 0x000e220000000a00 */
[----:B------:R-:W-:-:S04]  /*06c0*/  LOP3.LUT R2, R2, 0x1, RZ, 0xc0, !PT ;  /* 0x0000000102027812 */ /* 0x000fc800078ec0ff */
[----:B------:R-:W-:-:S03]  /*06d0*/  ISETP.NE.U32.AND P0, PT, R2, 0x1, PT ;  /* 0x000000010200780c */ /* 0x000fc60003f05070 */
[----:B------:R-:W1:Y:S04]  /*06e0*/  LDC.64 R10, c[0x0][0x388] ;  /* 0x0000e200ff0a7b82 */ /* 0x000e680000000a00 */
[CC--:B------:R-:W-:Y:S02]  /*06f0*/  @P1 IADD3 R15, PT, PT, R20.reuse, R21.reuse, RZ ;  /* 0x00000015140f1210 */ /* 0x0c0fe40007ffe0ff */
[----:B------:R-:W-:Y:S02]  /*0700*/  @P1 IADD3 R2, P2, PT, R20, R21, RZ ;  /* 0x0000001514021210 */ /* 0x000fe40007f5e0ff */
[----:B------:R-:W2:Y:S02]  /*0710*/  @P1 LDC.64 R4, c[0x0][0x380] ;  /* 0x0000e000ff041b82 */ /* 0x000ea40000000a00 */
[----:B------:R-:W-:-:S06]  /*0720*/  @P1 IADD3.X R14, PT, PT, RZ, RZ, RZ, P2, !PT ;  /* 0x000000ffff0e1210 */ /* 0x000fcc00017fe4ff */
[----:B------:R-:W3:Y:S01]  /*0730*/  LDC.64 R6, c[0x0][0x380] ;  /* 0x0000e000ff067b82 */ /* 0x000ee20000000a00 */
[----:B0-----:R-:W-:-:S04]  /*0740*/  @P1 IMAD.WIDE.U32 R12, R15, 0x4, R12 ;  /* 0x000000040f0c1825 */ /* 0x001fc800078e000c */
[C---:B------:R-:W-:Y:S01]  /*0750*/  @P1 IMAD R15, R21.reuse, R3, R0 ;  /* 0x00000003150f1224 */ /* 0x040fe200078e0200 */
[----:B------:R-:W-:Y:S01]  /*0760*/  @P1 IADD3 R21, PT, PT, R21, 0x2, RZ ;  /* 0x0000000215151810 */ /* 0x000fe20007ffe0ff */
[----:B------:R-:W4:Y:S01]  /*0770*/  @P1 LDG.E R13, desc[UR4][R12.64] ;  /* 0x000000040c0d1981 */ /* 0x000f22000c1e1900 */
[----:B------:R-:W0:Y:S01]  /*0780*/  LDC.64 R8, c[0x0][0x388] ;  /* 0x0000e200ff087b82 */ /* 0x000e220000000a00 */
[----:B-1----:R-:W-:Y:S01]  /*0790*/  @P1 IMAD.WIDE R10, R15, 0x4, R10 ;  /* 0x000000040f0a1825 */ /* 0x002fe200078e020a */
[----:B------:R-:W-:Y:S02]  /*07a0*/  @!P0 IADD3 R17, PT, PT, R20, R21, RZ ;  /* 0x0000001514118210 */ /* 0x000fe40007ffe0ff */
[----:B--2---:R-:W-:Y:S01]  /*07b0*/  @P1 LEA R4, P2, R2, R4, 0x2 ;  /* 0x0000000402041211 */ /* 0x004fe200078410ff */
[----:B------:R-:W-:-:S03]  /*07c0*/  @!P0 IMAD R21, R21, R3, R0 ;  /* 0x0000000315158224 */ /* 0x000fc600078e0200 */
[----:B------:R-:W-:Y:S01]  /*07d0*/  @P1 LEA.HI.X R5, R2, R5, R14, 0x2, P2 ;  /* 0x0000000502051211 */ /* 0x000fe200010f140e */
[----:B------:R-:W-:Y:S01]  /*07e0*/  @P1 IMAD.WIDE R14, R3, 0x4, R10 ;  /* 0x00000004030e1825 */ /* 0x000fe200078e020a */
[----:B------:R-:W4:Y:S03]  /*07f0*/  @P1 LDG.E R2, desc[UR4][R10.64] ;  /* 0x000000040a021981 */ /* 0x000f26000c1e1900 */
[----:B---3--:R-:W-:Y:S01]  /*0800*/  @!P0 IMAD.WIDE.U32 R6, R17, 0x4, R6 ;  /* 0x0000000411068825 */ /* 0x008fe200078e0006 */
[----:B------:R-:W2:Y:S04]  /*0810*/  @P1 LDG.E R5, desc[UR4][R4.64+0x4] ;  /* 0x0000040404051981 */ /* 0x000ea8000c1e1900 */
[----:B------:R-:W2:Y:S01]  /*0820*/  @P1 LDG.E R14, desc[UR4][R14.64] ;  /* 0x000000040e0e1981 */ /* 0x000ea2000c1e1900 */
[----:B0-----:R-:W-:-:S03]  /*0830*/  @!P0 IMAD.WIDE R8, R21, 0x4, R8 ;  /* 0x0000000415088825 */ /* 0x001fc600078e0208 */
[----:B------:R-:W3:Y:S04]  /*0840*/  @!P0 LDG.E R7, desc[UR4][R6.64] ;  /* 0x0000000406078981 */ /* 0x000ee8000c1e1900 */
[----:B------:R-:W3:Y:S01]  /*0850*/  @!P0 LDG.E R8, desc[UR4][R8.64] ;  /* 0x0000000408088981 */ /* 0x000ee2000c1e1900 */
[----:B----4-:R-:W-:-:S04]  /*0860*/  @P1 IMAD R2, R13, R2, R24 ;  /* 0x000000020d021224 */ /* 0x010fc800078e0218 */
[----:B--2---:R-:W-:-:S04]  /*0870*/  @P1 IMAD R24, R5, R14, R2 ;  /* 0x0000000e05181224 */ /* 0x004fc800078e0202 */
[----:B---3--:R-:W-:-:S07]  /*0880*/  @!P0 IMAD R24, R7, R8, R24 ;  /* 0x0000000807188224 */ /* 0x008fce00078e0218 */
.L_x_7:
[----:B------:R-:W0:Y:S01]  /*0890*/  LDC.64 R4, c[0x0][0x390] ;  /* 0x0000e400ff047b82 */ /* 0x000e220000000a00 */
[----:B------:R-:W-:-:S04]  /*08a0*/  IMAD R3, R19, R3, R0 ;  /* 0x0000000313037224 */ /* 0x000fc800078e0200 */
[----:B0-----:R-:W-:-:S05]  /*08b0*/  IMAD.WIDE R2, R3, 0x4, R4 ;  /* 0x0000000403027825 */ /* 0x001fca00078e0204 */
[----:B------:R-:W-:Y:S01]  /*08c0*/  STG.E desc[UR4][R2.64], R24 ;  /* 0x0000001802007986 */ /* 0x000fe2000c101904 */
[----:B------:R-:W-:Y:S05]  /*08d0*/  EXIT ;  /* 0x000000000000794d */ /* 0x000fea0003800000 */
.L_x_11:
        /* <DEDUP_REMOVED lines=10> */
.L_x_13:


//--------------------- .nv.shared.reserved.0     --------------------------
	.section	.nv.shared.reserved.0,"aw",@nobits
	.weak		__nv_reservedSMEM_offset_0_alias
	.size		__nv_reservedSMEM_offset_0_alias, 0, 64
	.other		__nv_reservedSMEM_offset_0_alias,@"STO_CUDA_RESERVED_SHARED STV_DEFAULT"
__nv_reservedSMEM_offset_0_alias:
	.zero		0
	.zero		64


//--------------------- .nv.constant0._Z14matmul_ptx_s32PKiS0_Piiii --------------------------
	.section	.nv.constant0._Z14matmul_ptx_s32PKiS0_Piiii,"a",@progbits
	.sectionflags	@""
	.align	4
.nv.constant0._Z14matmul_ptx_s32PKiS0_Piiii:
	.zero		932


//--------------------- .nv.constant0._Z12matmul_basicPKiS0_Piiii --------------------------
	.section	.nv.constant0._Z12matmul_basicPKiS0_Piiii,"a",@progbits
	.sectionflags	@""
	.align	4
.nv.constant0._Z12matmul_basicPKiS0_Piiii:
	.zero		932


//--------------------- SYMBOLS --------------------------

	.type		.nv.reservedSmem.offset0,@object
	.size		.nv.reservedSmem.offset0,0x4
